//
// Generated by NVIDIA NVVM Compiler
//
// Compiler Build ID: CL-36424714
// Cuda compilation tools, release 13.0, V13.0.88
// Based on NVVM 20.0.0
//

.version 9.0
.target sm_100
.address_size 64

	// .globl	_Z15charCountKernelPKciPi
.extern .func  (.param .b32 func_retval0) vprintf
(
	.param .b64 vprintf_param_0,
	.param .b64 vprintf_param_1
)
;
.global .align 1 .b8 $str[33] = {67, 97, 110, 39, 116, 32, 117, 115, 101, 32, 78, 111, 110, 45, 65, 83, 67, 73, 73, 32, 99, 104, 97, 114, 97, 99, 116, 101, 114, 115, 46, 10};
.global .align 1 .b8 $str$1[48] = {78, 32, 105, 115, 32, 116, 111, 111, 32, 115, 109, 97, 108, 108, 46, 32, 73, 110, 99, 114, 101, 97, 115, 101, 32, 78, 40, 37, 100, 41, 32, 116, 111, 32, 97, 116, 32, 108, 101, 97, 115, 116, 32, 37, 100, 46, 10};

.visible .entry _Z15charCountKernelPKciPi(
	.param .u64 .ptr .align 1 _Z15charCountKernelPKciPi_param_0,
	.param .u32 _Z15charCountKernelPKciPi_param_1,
	.param .u64 .ptr .align 1 _Z15charCountKernelPKciPi_param_2
)
{
	.reg .pred 	%p<3>;
	.reg .b16 	%rs<2>;
	.reg .b32 	%r<10>;
	.reg .b64 	%rd<12>;

	ld.param.u64 	%rd2, [_Z15charCountKernelPKciPi_param_0];
	ld.param.s32 	%rd4, [_Z15charCountKernelPKciPi_param_1];
	ld.param.u64 	%rd3, [_Z15charCountKernelPKciPi_param_2];
	mov.u32 	%r1, %ctaid.x;
	mov.u32 	%r2, %ntid.x;
	mov.u32 	%r3, %tid.x;
	mad.lo.s32 	%r4, %r1, %r2, %r3;
	cvt.u64.u32 	%rd1, %r4;
	setp.ge.s64 	%p1, %rd1, %rd4;
	@%p1 bra 	$L__BB0_4;
	cvta.to.global.u64 	%rd5, %rd2;
	add.s64 	%rd6, %rd5, %rd1;
	ld.global.s8 	%rs1, [%rd6];
	setp.gt.s16 	%p2, %rs1, -1;
	@%p2 bra 	$L__BB0_3;
	mov.u64 	%rd10, $str;
	cvta.global.u64 	%rd11, %rd10;
	{ // callseq 0, 0
	.param .b64 param0;
	st.param.b64 	[param0], %rd11;
	.param .b64 param1;
	st.param.b64 	[param1], 0;
	.param .b32 retval0;
	call.uni (retval0), 
	vprintf, 
	(
	param0, 
	param1
	);
	ld.param.b32 	%r8, [retval0];
	} // callseq 0
	bra.uni 	$L__BB0_4;
$L__BB0_3:
	cvta.to.global.u64 	%rd7, %rd3;
	cvt.u32.u16 	%r5, %rs1;
	and.b32  	%r6, %r5, 255;
	mul.wide.u32 	%rd8, %r6, 4;
	add.s64 	%rd9, %rd7, %rd8;
	atom.global.add.u32 	%r7, [%rd9], 1;
$L__BB0_4:
	ret;

}
	// .globl	_Z12encodeKernelPKciPcS1_ii
.visible .entry _Z12encodeKernelPKciPcS1_ii(
	.param .u64 .ptr .align 1 _Z12encodeKernelPKciPcS1_ii_param_0,
	.param .u32 _Z12encodeKernelPKciPcS1_ii_param_1,
	.param .u64 .ptr .align 1 _Z12encodeKernelPKciPcS1_ii_param_2,
	.param .u64 .ptr .align 1 _Z12encodeKernelPKciPcS1_ii_param_3,
	.param .u32 _Z12encodeKernelPKciPcS1_ii_param_4,
	.param .u32 _Z12encodeKernelPKciPcS1_ii_param_5
)
{
	.local .align 16 .b8 	__local_depot1[60016];
	.reg .b64 	%SP;
	.reg .b64 	%SPL;
	.reg .pred 	%p<19>;
	.reg .b16 	%rs<10>;
	.reg .b32 	%r<65>;
	.reg .b64 	%rd<60>;

	mov.u64 	%SPL, __local_depot1;
	cvta.local.u64 	%SP, %SPL;
	ld.param.u64 	%rd30, [_Z12encodeKernelPKciPcS1_ii_param_0];
	ld.param.s32 	%rd6, [_Z12encodeKernelPKciPcS1_ii_param_1];
	ld.param.u64 	%rd31, [_Z12encodeKernelPKciPcS1_ii_param_2];
	ld.param.u64 	%rd32, [_Z12encodeKernelPKciPcS1_ii_param_3];
	ld.param.u32 	%r30, [_Z12encodeKernelPKciPcS1_ii_param_4];
	ld.param.u32 	%r31, [_Z12encodeKernelPKciPcS1_ii_param_5];
	cvta.to.global.u64 	%rd1, %rd32;
	cvta.to.global.u64 	%rd2, %rd31;
	add.u64 	%rd3, %SPL, 0;
	mov.u32 	%r32, %ctaid.x;
	mov.u32 	%r33, %ntid.x;
	mov.u32 	%r34, %tid.x;
	mad.lo.s32 	%r35, %r32, %r33, %r34;
	cvt.u64.u32 	%rd34, %r35;
	cvt.s64.s32 	%rd4, %r31;
	mul.lo.s64 	%rd5, %rd4, %rd34;
	setp.ge.s64 	%p1, %rd5, %rd6;
	setp.lt.s64 	%p2, %rd5, 0;
	and.pred  	%p3, %p1, %p2;
	@%p3 bra 	$L__BB1_22;
	add.s64 	%rd35, %rd5, %rd4;
	min.s64 	%rd7, %rd35, %rd6;
	setp.gt.s32 	%p4, %r31, 7500;
	@%p4 bra 	$L__BB1_23;
	setp.ge.s64 	%p5, %rd5, %rd7;
	mov.b32 	%r60, 0;
	@%p5 bra 	$L__BB1_15;
	add.s32 	%r1, %r30, 1;
	add.s64 	%rd8, %rd3, 1;
	cvta.to.global.u64 	%rd9, %rd30;
	mov.b32 	%r60, 0;
	mov.u64 	%rd54, %rd5;
$L__BB1_4:
	add.s64 	%rd36, %rd9, %rd54;
	ld.global.s8 	%r39, [%rd36];
	mul.lo.s32 	%r3, %r1, %r39;
	cvt.s64.s32 	%rd37, %r3;
	add.s64 	%rd11, %rd1, %rd37;
	mov.b32 	%r54, 0;
$L__BB1_5:
	mov.u32 	%r4, %r54;
	cvt.u64.u32 	%rd38, %r4;
	add.s64 	%rd39, %rd11, %rd38;
	ld.global.u8 	%rs1, [%rd39];
	setp.ne.s16 	%p6, %rs1, 0;
	add.s32 	%r54, %r4, 1;
	@%p6 bra 	$L__BB1_5;
	setp.eq.s32 	%p7, %r4, 0;
	@%p7 bra 	$L__BB1_14;
	and.b32  	%r6, %r4, 3;
	setp.lt.u32 	%p8, %r4, 4;
	mov.b32 	%r58, 0;
	mov.u32 	%r57, %r60;
	@%p8 bra 	$L__BB1_10;
	and.b32  	%r58, %r4, 2147483644;
	and.b32  	%r42, %r4, -4;
	neg.s32 	%r55, %r42;
	add.s64 	%rd55, %rd11, 3;
	mov.u32 	%r57, %r60;
$L__BB1_9:
	cvt.s64.s32 	%rd42, %r57;
	add.s64 	%rd43, %rd8, %rd42;
	ld.global.u8 	%rs2, [%rd55+-3];
	st.local.u8 	[%rd43+-1], %rs2;
	ld.global.u8 	%rs3, [%rd55+-2];
	st.local.u8 	[%rd43], %rs3;
	ld.global.u8 	%rs4, [%rd55+-1];
	st.local.u8 	[%rd43+1], %rs4;
	ld.global.u8 	%rs5, [%rd55];
	add.s32 	%r57, %r57, 4;
	st.local.u8 	[%rd43+2], %rs5;
	add.s32 	%r55, %r55, 4;
	add.s64 	%rd55, %rd55, 4;
	setp.ne.s32 	%p9, %r55, 0;
	@%p9 bra 	$L__BB1_9;
$L__BB1_10:
	setp.eq.s32 	%p10, %r6, 0;
	mov.u32 	%r60, %r57;
	@%p10 bra 	$L__BB1_14;
	cvt.u64.u32 	%rd44, %r58;
	add.s64 	%rd15, %rd11, %rd44;
	ld.global.u8 	%rs6, [%rd15];
	add.s32 	%r60, %r57, 1;
	cvt.s64.s32 	%rd45, %r57;
	add.s64 	%rd16, %rd3, %rd45;
	st.local.u8 	[%rd16], %rs6;
	setp.eq.s32 	%p11, %r6, 1;
	@%p11 bra 	$L__BB1_14;
	ld.global.u8 	%rs7, [%rd15+1];
	add.s32 	%r60, %r57, 2;
	st.local.u8 	[%rd16+1], %rs7;
	setp.eq.s32 	%p12, %r6, 2;
	@%p12 bra 	$L__BB1_14;
	ld.global.u8 	%rs8, [%rd15+2];
	add.s32 	%r60, %r57, 3;
	st.local.u8 	[%rd16+2], %rs8;
$L__BB1_14:
	add.s64 	%rd54, %rd54, 1;
	setp.lt.s64 	%p13, %rd54, %rd7;
	@%p13 bra 	$L__BB1_4;
$L__BB1_15:
	cvt.s64.s32 	%rd46, %r30;
	mul.lo.s64 	%rd18, %rd5, %rd46;
	setp.lt.s32 	%p14, %r60, 1;
	@%p14 bra 	$L__BB1_22;
	and.b32  	%r21, %r60, 3;
	setp.lt.u32 	%p15, %r60, 4;
	mov.b32 	%r63, 0;
	@%p15 bra 	$L__BB1_19;
	and.b32  	%r63, %r60, 2147483644;
	neg.s32 	%r62, %r63;
	add.s64 	%rd47, %rd18, %rd2;
	add.s64 	%rd56, %rd47, 3;
	mov.u64 	%rd57, %rd3;
$L__BB1_18:
	ld.local.u32 	%r44, [%rd57];
	bfe.u32 	%r45, %r44, 0, 8;
	bfe.u32 	%r46, %r44, 8, 8;
	bfe.u32 	%r47, %r44, 16, 8;
	bfe.u32 	%r48, %r44, 24, 8;
	st.global.u8 	[%rd56+-3], %r45;
	st.global.u8 	[%rd56+-2], %r46;
	st.global.u8 	[%rd56+-1], %r47;
	st.global.u8 	[%rd56], %r48;
	add.s32 	%r62, %r62, 4;
	add.s64 	%rd57, %rd57, 4;
	add.s64 	%rd56, %rd56, 4;
	setp.ne.s32 	%p16, %r62, 0;
	@%p16 bra 	$L__BB1_18;
$L__BB1_19:
	setp.eq.s32 	%p17, %r21, 0;
	@%p17 bra 	$L__BB1_22;
	cvt.u64.u32 	%rd48, %r63;
	add.s64 	%rd49, %rd18, %rd48;
	add.s64 	%rd59, %rd2, %rd49;
	add.s64 	%rd58, %rd3, %rd48;
	neg.s32 	%r64, %r21;
$L__BB1_21:
	.pragma "nounroll";
	ld.local.u8 	%rs9, [%rd58];
	st.global.u8 	[%rd59], %rs9;
	add.s64 	%rd59, %rd59, 1;
	add.s64 	%rd58, %rd58, 1;
	add.s32 	%r64, %r64, 1;
	setp.ne.s32 	%p18, %r64, 0;
	@%p18 bra 	$L__BB1_21;
$L__BB1_22:
	ret;
$L__BB1_23:
	shl.b32 	%r49, %r31, 3;
	add.u64 	%rd50, %SP, 60000;
	add.u64 	%rd51, %SPL, 60000;
	mov.b32 	%r50, 60000;
	st.local.v2.u32 	[%rd51], {%r50, %r49};
	mov.u64 	%rd52, $str$1;
	cvta.global.u64 	%rd53, %rd52;
	{ // callseq 1, 0
	.param .b64 param0;
	st.param.b64 	[param0], %rd53;
	.param .b64 param1;
	st.param.b64 	[param1], %rd50;
	.param .b32 retval0;
	call.uni (retval0), 
	vprintf, 
	(
	param0, 
	param1
	);
	ld.param.b32 	%r51, [retval0];
	} // callseq 1
	bra.uni 	$L__BB1_22;

}


// ===== COMPILED SASS (sm_100) =====

	.target	sm_100

	.elftype	@"ET_EXEC"


//--------------------- .note.nv.tkinfo           --------------------------
	.section	.note.nv.tkinfo,"",@"SHT_NOTE"
	.sectionflags	@"SHF_NOTE_NV_TKINFO"
	.tkinfo
        /*0018*/ 	.word	0x00000002
        /*0030*/ 	.string	""
        /*0030*/ 	.string	"ptxas"
        /*0030*/ 	.string	"Cuda compilation tools, release 13.0, V13.0.88"
        /*0030*/ 	.string	"Build cuda_13.0.r13.0/compiler.36424714_0"
        /*0030*/ 	.string	"-arch sm_100 -m 64 "



//--------------------- .note.nv.cuinfo           --------------------------
	.section	.note.nv.cuinfo,"",@"SHT_NOTE"
	.sectionflags	@"SHF_NOTE_NV_CUINFO"
        /*0018*/ 	.short	0x0002
        /*001a*/ 	.short	0x0064
        /*001c*/ 	.short	0x0082
	.zero		2


//--------------------- .nv.info                  --------------------------
	.section	.nv.info,"",@"SHT_CUDA_INFO"
	.align	4


	//----- nvinfo : EIATTR_REGCOUNT
	.align		4
        /*0000*/ 	.byte	0x04, 0x2f
        /*0002*/ 	.short	(.L_3 - .L_2)
	.align		4
.L_2:
        /*0004*/ 	.word	index@(_Z15charCountKernelPKciPi)
        /*0008*/ 	.word	0x00000018


	//----- nvinfo : EIATTR_FRAME_SIZE
	.align		4
.L_3:
        /*000c*/ 	.byte	0x04, 0x11
        /*000e*/ 	.short	(.L_5 - .L_4)
	.align		4
.L_4:
        /*0010*/ 	.word	index@(_Z15charCountKernelPKciPi)
        /*0014*/ 	.word	0x00000000


	//----- nvinfo : EIATTR_REGCOUNT
	.align		4
.L_5:
        /*0018*/ 	.byte	0x04, 0x2f
        /*001a*/ 	.short	(.L_7 - .L_6)
	.align		4
.L_6:
        /*001c*/ 	.word	index@(_Z12encodeKernelPKciPcS1_ii)
        /*0020*/ 	.word	0x00000020


	//----- nvinfo : EIATTR_FRAME_SIZE
	.align		4
.L_7:
        /*0024*/ 	.byte	0x04, 0x11
        /*0026*/ 	.short	(.L_9 - .L_8)
	.align		4
.L_8:
        /*0028*/ 	.word	index@(_Z12encodeKernelPKciPcS1_ii)
        /*002c*/ 	.word	0x0000ea70


	//----- nvinfo : EIATTR_MIN_STACK_SIZE
	.align		4
.L_9:
        /*0030*/ 	.byte	0x04, 0x12
        /*0032*/ 	.short	(.L_11 - .L_10)
	.align		4
.L_10:
        /*0034*/ 	.word	index@(_Z12encodeKernelPKciPcS1_ii)
        /*0038*/ 	.word	0x0000ea70


	//----- nvinfo : EIATTR_MIN_STACK_SIZE
	.align		4
.L_11:
        /*003c*/ 	.byte	0x04, 0x12
        /*003e*/ 	.short	(.L_13 - .L_12)
	.align		4
.L_12:
        /*0040*/ 	.word	index@(_Z15charCountKernelPKciPi)
        /*0044*/ 	.word	0x00000000
.L_13:


//--------------------- .nv.compat                --------------------------
	.section	.nv.compat,"",@"SHT_CUDA_COMPAT_INFO"
	.align	4
        /*0000*/ 	.byte	0x02, 0x09, 0x00, 0x00, 0x02, 0x02, 0x01, 0x00, 0x02, 0x05, 0x05, 0x00, 0x03, 0x07, 0x01, 0x01
        /*0010*/ 	.byte	0x02, 0x03, 0x00, 0x00, 0x02, 0x06, 0x01, 0x00, 0x04, 0x0b, 0x08, 0x00, 0x09, 0x00, 0x00, 0x00
        /*0020*/ 	.byte	0x00, 0x00, 0x00, 0x00


//--------------------- .nv.info._Z12encodeKernelPKciPcS1_ii --------------------------
	.section	.nv.info._Z12encodeKernelPKciPcS1_ii,"",@"SHT_CUDA_INFO"
	.sectionflags	@""
	.align	4


	//----- nvinfo : EIATTR_CUDA_API_VERSION
	.align		4
        /*0000*/ 	.byte	0x04, 0x37
        /*0002*/ 	.short	(.L_15 - .L_14)
.L_14:
        /*0004*/ 	.word	0x00000082


	//----- nvinfo : EIATTR_KPARAM_INFO
	.align		4
.L_15:
        /*0008*/ 	.byte	0x04, 0x17
        /*000a*/ 	.short	(.L_17 - .L_16)
.L_16:
        /*000c*/ 	.word	0x00000000
        /*0010*/ 	.short	0x0005
        /*0012*/ 	.short	0x0024
        /*0014*/ 	.byte	0x00, 0xf0, 0x11, 0x00


	//----- nvinfo : EIATTR_KPARAM_INFO
	.align		4
.L_17:
        /*0018*/ 	.byte	0x04, 0x17
        /*001a*/ 	.short	(.L_19 - .L_18)
.L_18:
        /*001c*/ 	.word	0x00000000
        /*0020*/ 	.short	0x0004
        /*0022*/ 	.short	0x0020
        /*0024*/ 	.byte	0x00, 0xf0, 0x11, 0x00


	//----- nvinfo : EIATTR_KPARAM_INFO
	.align		4
.L_19:
        /*0028*/ 	.byte	0x04, 0x17
        /*002a*/ 	.short	(.L_21 - .L_20)
.L_20:
        /*002c*/ 	.word	0x00000000
        /*0030*/ 	.short	0x0003
        /*0032*/ 	.short	0x0018
        /*0034*/ 	.byte	0x00, 0xf5, 0x21, 0x00


	//----- nvinfo : EIATTR_KPARAM_INFO
	.align		4
.L_21:
        /*0038*/ 	.byte	0x04, 0x17
        /*003a*/ 	.short	(.L_23 - .L_22)
.L_22:
        /*003c*/ 	.word	0x00000000
        /*0040*/ 	.short	0x0002
        /*0042*/ 	.short	0x0010
        /*0044*/ 	.byte	0x00, 0xf5, 0x21, 0x00


	//----- nvinfo : EIATTR_KPARAM_INFO
	.align		4
.L_23:
        /*0048*/ 	.byte	0x04, 0x17
        /*004a*/ 	.short	(.L_25 - .L_24)
.L_24:
        /*004c*/ 	.word	0x00000000
        /*0050*/ 	.short	0x0001
        /*0052*/ 	.short	0x0008
        /*0054*/ 	.byte	0x00, 0xf0, 0x11, 0x00


	//----- nvinfo : EIATTR_KPARAM_INFO
	.align		4
.L_25:
        /*0058*/ 	.byte	0x04, 0x17
        /*005a*/ 	.short	(.L_27 - .L_26)
.L_26:
        /*005c*/ 	.word	0x00000000
        /*0060*/ 	.short	0x0000
        /*0062*/ 	.short	0x0000
        /*0064*/ 	.byte	0x00, 0xf5, 0x21, 0x00


	//----- nvinfo : EIATTR_SPARSE_MMA_MASK
	.align		4
.L_27:
        /*0068*/ 	.byte	0x03, 0x50
        /*006a*/ 	.short	0x0000


	//----- nvinfo : EIATTR_MAXREG_COUNT
	.align		4
        /*006c*/ 	.byte	0x03, 0x1b
        /*006e*/ 	.short	0x00ff


	//----- nvinfo : EIATTR_EXTERNS
	.align		4
        /*0070*/ 	.byte	0x04, 0x0f
        /*0072*/ 	.short	(.L_29 - .L_28)


	//   ....[0]....
	.align		4
.L_28:
        /*0074*/ 	.word	index@(vprintf)


	//----- nvinfo : EIATTR_MERCURY_ISA_VERSION
	.align		4
.L_29:
        /*0078*/ 	.byte	0x03, 0x5f
        /*007a*/ 	.short	0x0101


	//----- nvinfo : EIATTR_VRC_CTA_INIT_COUNT
	.align		4
        /*007c*/ 	.byte	0x02, 0x4a
	.zero		1
	.zero		1


	//----- nvinfo : EIATTR_SYSCALL_OFFSETS
	.align		4
        /*0080*/ 	.byte	0x04, 0x46
        /*0082*/ 	.short	(.L_31 - .L_30)


	//   ....[0]....
.L_30:
        /*0084*/ 	.word	0x00001630


	//----- nvinfo : EIATTR_EXIT_INSTR_OFFSETS
	.align		4
.L_31:
        /*0088*/ 	.byte	0x04, 0x1c
        /*008a*/ 	.short	(.L_33 - .L_32)


	//   ....[0]....
.L_32:
        /*008c*/ 	.word	0x00000120


	//   ....[1]....
        /*0090*/ 	.word	0x00000cd0


	//   ....[2]....
        /*0094*/ 	.word	0x00001470


	//   ....[3]....
        /*0098*/ 	.word	0x00001570


	//   ....[4]....
        /*009c*/ 	.word	0x00001640


	//----- nvinfo : EIATTR_CRS_STACK_SIZE
	.align		4
.L_33:
        /*00a0*/ 	.byte	0x04, 0x1e
        /*00a2*/ 	.short	(.L_35 - .L_34)
.L_34:
        /*00a4*/ 	.word	0x00000000


	//----- nvinfo : EIATTR_CBANK_PARAM_SIZE
	.align		4
.L_35:
        /*00a8*/ 	.byte	0x03, 0x19
        /*00aa*/ 	.short	0x0028


	//----- nvinfo : EIATTR_PARAM_CBANK
	.align		4
        /*00ac*/ 	.byte	0x04, 0x0a
        /*00ae*/ 	.short	(.L_37 - .L_36)
	.align		4
.L_36:
        /*00b0*/ 	.word	index@(.nv.constant0._Z12encodeKernelPKciPcS1_ii)
        /*00b4*/ 	.short	0x0380
        /*00b6*/ 	.short	0x0028


	//----- nvinfo : EIATTR_SW_WAR
	.align		4
.L_37:
        /*00b8*/ 	.byte	0x04, 0x36
        /*00ba*/ 	.short	(.L_39 - .L_38)
.L_38:
        /*00bc*/ 	.word	0x00000008
.L_39:


//--------------------- .nv.info._Z15charCountKernelPKciPi --------------------------
	.section	.nv.info._Z15charCountKernelPKciPi,"",@"SHT_CUDA_INFO"
	.sectionflags	@""
	.align	4


	//----- nvinfo : EIATTR_CUDA_API_VERSION
	.align		4
        /*0000*/ 	.byte	0x04, 0x37
        /*0002*/ 	.short	(.L_41 - .L_40)
.L_40:
        /*0004*/ 	.word	0x00000082


	//----- nvinfo : EIATTR_KPARAM_INFO
	.align		4
.L_41:
        /*0008*/ 	.byte	0x04, 0x17
        /*000a*/ 	.short	(.L_43 - .L_42)
.L_42:
        /*000c*/ 	.word	0x00000000
        /*0010*/ 	.short	0x0002
        /*0012*/ 	.short	0x0010
        /*0014*/ 	.byte	0x00, 0xf5, 0x21, 0x00


	//----- nvinfo : EIATTR_KPARAM_INFO
	.align		4
.L_43:
        /*0018*/ 	.byte	0x04, 0x17
        /*001a*/ 	.short	(.L_45 - .L_44)
.L_44:
        /*001c*/ 	.word	0x00000000
        /*0020*/ 	.short	0x0001
        /*0022*/ 	.short	0x0008
        /*0024*/ 	.byte	0x00, 0xf0, 0x11, 0x00


	//----- nvinfo : EIATTR_KPARAM_INFO
	.align		4
.L_45:
        /*0028*/ 	.byte	0x04, 0x17
        /*002a*/ 	.short	(.L_47 - .L_46)
.L_46:
        /*002c*/ 	.word	0x00000000
        /*0030*/ 	.short	0x0000
        /*0032*/ 	.short	0x0000
        /*0034*/ 	.byte	0x00, 0xf5, 0x21, 0x00


	//----- nvinfo : EIATTR_SPARSE_MMA_MASK
	.align		4
.L_47:
        /*0038*/ 	.byte	0x03, 0x50
        /*003a*/ 	.short	0x0000


	//----- nvinfo : EIATTR_MAXREG_COUNT
	.align		4
        /*003c*/ 	.byte	0x03, 0x1b
        /*003e*/ 	.short	0x00ff


	//----- nvinfo : EIATTR_EXTERNS
	.align		4
        /*0040*/ 	.byte	0x04, 0x0f
        /*0042*/ 	.short	(.L_49 - .L_48)


	//   ....[0]....
	.align		4
.L_48:
        /*0044*/ 	.word	index@(vprintf)


	//----- nvinfo : EIATTR_MERCURY_ISA_VERSION
	.align		4
.L_49:
        /*0048*/ 	.byte	0x03, 0x5f
        /*004a*/ 	.short	0x0101


	//----- nvinfo : EIATTR_VRC_CTA_INIT_COUNT
	.align		4
        /*004c*/ 	.byte	0x02, 0x4a
	.zero		1
	.zero		1


	//----- nvinfo : EIATTR_SYSCALL_OFFSETS
	.align		4
        /*0050*/ 	.byte	0x04, 0x46
        /*0052*/ 	.short	(.L_51 - .L_50)


	//   ....[0]....
.L_50:
        /*0054*/ 	.word	0x00000180


	//----- nvinfo : EIATTR_EXIT_INSTR_OFFSETS
	.align		4
.L_51:
        /*0058*/ 	.byte	0x04, 0x1c
        /*005a*/ 	.short	(.L_53 - .L_52)


	//   ....[0]....
.L_52:
        /*005c*/ 	.word	0x00000090


	//   ....[1]....
        /*0060*/ 	.word	0x00000190


	//   ....[2]....
        /*0064*/ 	.word	0x000001f0


	//----- nvinfo : EIATTR_CRS_STACK_SIZE
	.align		4
.L_53:
        /*0068*/ 	.byte	0x04, 0x1e
        /*006a*/ 	.short	(.L_55 - .L_54)
.L_54:
        /*006c*/ 	.word	0x00000000


	//----- nvinfo : EIATTR_CBANK_PARAM_SIZE
	.align		4
.L_55:
        /*0070*/ 	.byte	0x03, 0x19
        /*0072*/ 	.short	0x0018


	//----- nvinfo : EIATTR_PARAM_CBANK
	.align		4
        /*0074*/ 	.byte	0x04, 0x0a
        /*0076*/ 	.short	(.L_57 - .L_56)
	.align		4
.L_56:
        /*0078*/ 	.word	index@(.nv.constant0._Z15charCountKernelPKciPi)
        /*007c*/ 	.short	0x0380
        /*007e*/ 	.short	0x0018


	//----- nvinfo : EIATTR_SW_WAR
	.align		4
.L_57:
        /*0080*/ 	.byte	0x04, 0x36
        /*0082*/ 	.short	(.L_59 - .L_58)
.L_58:
        /*0084*/ 	.word	0x00000008
.L_59:


//--------------------- .nv.callgraph             --------------------------
	.section	.nv.callgraph,"",@"SHT_CUDA_CALLGRAPH"
	.align	4
	.sectionentsize	8
	.align		4
        /*0000*/ 	.word	0x00000000
	.align		4
        /*0004*/ 	.word	0xffffffff
	.align		4
        /*0008*/ 	.word	index@(_Z12encodeKernelPKciPcS1_ii)
	.align		4
        /*000c*/ 	.word	index@(vprintf)
	.align		4
        /*0010*/ 	.word	index@(_Z15charCountKernelPKciPi)
	.align		4
        /*0014*/ 	.word	index@(vprintf)
	.align		4
        /*0018*/ 	.word	0x00000000
	.align		4
        /*001c*/ 	.word	0xfffffffe
	.align		4
        /*0020*/ 	.word	0x00000000
	.align		4
        /*0024*/ 	.word	0xfffffffd
	.align		4
        /*0028*/ 	.word	0x00000000
	.align		4
        /*002c*/ 	.word	0xfffffffc


//--------------------- .nv.constant4             --------------------------
	.section	.nv.constant4,"a",@progbits
	.align	8
	.align		8
.nv.constant4:
        /*0000*/ 	.dword	vprintf
	.align		8
        /*0008*/ 	.dword	$str
	.align		8
        /*0010*/ 	.dword	$str$1


//--------------------- .text._Z12encodeKernelPKciPcS1_ii --------------------------
	.section	.text._Z12encodeKernelPKciPcS1_ii,"ax",@progbits
	.align	128
        .global         _Z12encodeKernelPKciPcS1_ii
        .type           _Z12encodeKernelPKciPcS1_ii,@function
        .size           _Z12encodeKernelPKciPcS1_ii,(.L_x_32 - _Z12encodeKernelPKciPcS1_ii)
        .other          _Z12encodeKernelPKciPcS1_ii,@"STO_CUDA_ENTRY STV_DEFAULT"
_Z12encodeKernelPKciPcS1_ii:
.text._Z12encodeKernelPKciPcS1_ii:
[----:B------:R-:W0:Y:S01]  /*0000*/  LDC R1, c[0x0][0x37c] ;  /* 0x0000df00ff017b82 */ /* 0x000e220000000800 */
[----:B------:R-:W1:Y:S01]  /*0010*/  S2R R3, SR_TID.X ;  /* 0x0000000000037919 */ /* 0x000e620000002100 */
[----:B------:R-:W2:Y:S06]  /*0020*/  LDCU UR4, c[0x0][0x2fc] ;  /* 0x00005f80ff0477ac */ /* 0x000eac0008000800 */
[----:B------:R-:W3:Y:S01]  /*0030*/  LDC R5, c[0x0][0x3a4] ;  /* 0x0000e900ff057b82 */ /* 0x000ee20000000800 */
[----:B0-----:R-:W-:Y:S01]  /*0040*/  VIADD R1, R1, 0xffff1590 ;  /* 0xffff159001017836 */ /* 0x001fe20000000000 */
[----:B------:R-:W0:Y:S06]  /*0050*/  LDCU UR6, c[0x0][0x388] ;  /* 0x00007100ff0677ac */ /* 0x000e2c0008000800 */
[----:B------:R-:W1:Y:S08]  /*0060*/  S2UR UR5, SR_CTAID.X ;  /* 0x00000000000579c3 */ /* 0x000e700000002500 */
[----:B------:R-:W1:Y:S01]  /*0070*/  LDC R2, c[0x0][0x360] ;  /* 0x0000d800ff027b82 */ /* 0x000e620000000800 */
[----:B---3--:R-:W-:-:S07]  /*0080*/  SHF.R.S32.HI R0, RZ, 0x1f, R5 ;  /* 0x0000001fff007819 */ /* 0x008fce0000011405 */
[----:B------:R-:W3:Y:S01]  /*0090*/  LDC R6, c[0x0][0x2f8] ;  /* 0x0000be00ff067b82 */ /* 0x000ee20000000800 */
[----:B-1----:R-:W-:Y:S01]  /*00a0*/  IMAD R2, R2, UR5, R3 ;  /* 0x0000000502027c24 */ /* 0x002fe2000f8e0203 */
[----:B0-----:R-:W-:-:S03]  /*00b0*/  USHF.R.S32.HI UR5, URZ, 0x1f, UR6 ;  /* 0x0000001fff057899 */ /* 0x001fc60008011406 */
[----:B------:R-:W-:Y:S02]  /*00c0*/  IMAD R7, R0, R2, RZ ;  /* 0x0000000200077224 */ /* 0x000fe400078e02ff */
[----:B------:R-:W-:-:S04]  /*00d0*/  IMAD.WIDE.U32 R2, R2, R5, RZ ;  /* 0x0000000502027225 */ /* 0x000fc800078e00ff */
[----:B------:R-:W-:Y:S01]  /*00e0*/  IMAD.IADD R7, R3, 0x1, R7 ;  /* 0x0000000103077824 */ /* 0x000fe200078e0207 */
[----:B------:R-:W-:-:S04]  /*00f0*/  ISETP.GE.U32.AND P0, PT, R2, UR6, PT ;  /* 0x0000000602007c0c */ /* 0x000fc8000bf06070 */
[C---:B------:R-:W-:Y:S02]  /*0100*/  ISETP.GE.AND P1, PT, R7.reuse, RZ, PT ;  /* 0x000000ff0700720c */ /* 0x040fe40003f26270 */
[----:B------:R-:W-:-:S13]  /*0110*/  ISETP.GE.AND.EX P0, PT, R7, UR5, PT, P0 ;  /* 0x0000000507007c0c */ /* 0x000fda000bf06300 */
[----:B--23--:R-:W-:Y:S05]  /*0120*/  @!P1 EXIT P0 ;  /* 0x000000000000994d */ /* 0x00cfea0000000000 */
[----:B------:R-:W-:Y:S02]  /*0130*/  ISETP.GT.AND P1, PT, R5, 0x1d4c, PT ;  /* 0x00001d4c0500780c */ /* 0x000fe40003f24270 */
[----:B------:R-:W-:-:S05]  /*0140*/  IADD3 R9, P0, PT, R2, R5, RZ ;  /* 0x0000000502097210 */ /* 0x000fca0007f1e0ff */
[----:B------:R-:W-:Y:S01]  /*0150*/  IMAD.X R0, R0, 0x1, R7, P0 ;  /* 0x0000000100007824 */ /* 0x000fe200000e0607 */
[----:B------:R-:W-:-:S04]  /*0160*/  ISETP.LT.U32.AND P0, PT, R9, UR6, PT ;  /* 0x0000000609007c0c */ /* 0x000fc8000bf01070 */
[----:B------:R-:W-:-:S04]  /*0170*/  ISETP.LT.AND.EX P0, PT, R0, UR5, PT, P0 ;  /* 0x0000000500007c0c */ /* 0x000fc8000bf01300 */
[----:B------:R-:W-:Y:S02]  /*0180*/  SEL R9, R9, UR6, P0 ;  /* 0x0000000609097c07 */ /* 0x000fe40008000000 */
[----:B------:R-:W-:Y:S01]  /*0190*/  SEL R8, R0, UR5, P0 ;  /* 0x0000000500087c07 */ /* 0x000fe20008000000 */
[----:B------:R-:W-:Y:S06]  /*01a0*/  @P1 BRA `(.L_x_0) ;  /* 0x0000001000f41947 */ /* 0x000fec0003800000 */
[----:B------:R-:W-:Y:S01]  /*01b0*/  ISETP.GE.U32.AND P0, PT, R2, R9, PT ;  /* 0x000000090200720c */ /* 0x000fe20003f06070 */
[----:B------:R-:W0:Y:S01]  /*01c0*/  LDCU.64 UR4, c[0x0][0x358] ;  /* 0x00006b00ff0477ac */ /* 0x000e220008000a00 */
[----:B------:R-:W-:Y:S01]  /*01d0*/  BSSY.RECONVERGENT B0, `(.L_x_1) ;  /* 0x00000a8000007945 */ /* 0x000fe20003800200 */
[----:B------:R-:W-:Y:S01]  /*01e0*/  IMAD.MOV.U32 R6, RZ, RZ, RZ ;  /* 0x000000ffff067224 */ /* 0x000fe200078e00ff */
[----:B------:R-:W-:-:S13]  /*01f0*/  ISETP.GE.AND.EX P0, PT, R7, R8, PT, P0 ;  /* 0x000000080700720c */ /* 0x000fda0003f06300 */
[----:B------:R-:W-:Y:S05]  /*0200*/  @P0 BRA `(.L_x_2) ;  /* 0x0000000800900947 */ /* 0x000fea0003800000 */
[----:B------:R-:W1:Y:S01]  /*0210*/  LDC R12, c[0x0][0x3a0] ;  /* 0x0000e800ff0c7b82 */ /* 0x000e620000000800 */
[----:B------:R-:W-:Y:S02]  /*0220*/  IMAD.MOV.U32 R6, RZ, RZ, RZ ;  /* 0x000000ffff067224 */ /* 0x000fe400078e00ff */
[----:B------:R-:W-:Y:S02]  /*0230*/  IMAD.MOV.U32 R10, RZ, RZ, R2 ;  /* 0x000000ffff0a7224 */ /* 0x000fe400078e0002 */
[----:B------:R-:W-:Y:S02]  /*0240*/  IMAD.MOV.U32 R11, RZ, RZ, R7 ;  /* 0x000000ffff0b7224 */ /* 0x000fe400078e0007 */
[----:B-1----:R-:W-:-:S07]  /*0250*/  VIADD R12, R12, 0x1 ;  /* 0x000000010c0c7836 */ /* 0x002fce0000000000 */
.L_x_16:
[----:B-1----:R-:W1:Y:S02]  /*0260*/  LDCU.64 UR6, c[0x0][0x380] ;  /* 0x00007000ff0677ac */ /* 0x002e640008000a00 */
[----:B01----:R-:W-:-:S04]  /*0270*/  IADD3 R4, P0, PT, R10, UR6, RZ ;  /* 0x000000060a047c10 */ /* 0x003fc8000ff1e0ff */
[----:B------:R-:W-:Y:S01]  /*0280*/  IADD3.X R5, PT, PT, R11, UR7, RZ, P0, !PT ;  /* 0x000000070b057c10 */ /* 0x000fe200087fe4ff */
[----:B------:R-:W1:Y:S05]  /*0290*/  LDCU.64 UR6, c[0x0][0x398] ;  /* 0x00007300ff0677ac */ /* 0x000e6a0008000a00 */
[----:B0-----:R-:W2:Y:S01]  /*02a0*/  LDG.E.S8 R5, desc[UR4][R4.64] ;  /* 0x0000000404057981 */ /* 0x001ea2000c1e1300 */
[----:B------:R-:W-:Y:S01]  /*02b0*/  IADD3 R10, P0, PT, R10, 0x1, RZ ;  /* 0x000000010a0a7810 */ /* 0x000fe20007f1e0ff */
[----:B------:R-:W-:Y:S01]  /*02c0*/  BSSY.RECONVERGENT B1, `(.L_x_3) ;  /* 0x000000f000017945 */ /* 0x000fe20003800200 */
[----:B------:R-:W-:Y:S02]  /*02d0*/  IMAD.MOV.U32 R15, RZ, RZ, RZ ;  /* 0x000000ffff0f7224 */ /* 0x000fe400078e00ff */
[----:B------:R-:W-:Y:S01]  /*02e0*/  ISETP.GE.U32.AND P1, PT, R10, R9, PT ;  /* 0x000000090a00720c */ /* 0x000fe20003f26070 */
[----:B------:R-:W-:-:S05]  /*02f0*/  IMAD.X R11, RZ, RZ, R11, P0 ;  /* 0x000000ffff0b7224 */ /* 0x000fca00000e060b */
[----:B------:R-:W-:Y:S01]  /*0300*/  ISETP.GE.AND.EX P1, PT, R11, R8, PT, P1 ;  /* 0x000000080b00720c */ /* 0x000fe20003f26310 */
[----:B--2---:R-:W-:-:S05]  /*0310*/  IMAD R13, R12, R5, RZ ;  /* 0x000000050c0d7224 */ /* 0x004fca00078e02ff */
[----:B-1----:R-:W-:-:S04]  /*0320*/  IADD3 R14, P0, PT, R13, UR6, RZ ;  /* 0x000000060d0e7c10 */ /* 0x002fc8000ff1e0ff */
[----:B------:R-:W-:-:S09]  /*0330*/  LEA.HI.X.SX32 R13, R13, UR7, 0x1, P0 ;  /* 0x000000070d0d7c11 */ /* 0x000fd200080f0eff */
.L_x_4:
[----:B------:R-:W-:-:S05]  /*0340*/  IADD3 R4, P0, PT, R15, R14, RZ ;  /* 0x0000000e0f047210 */ /* 0x000fca0007f1e0ff */
[----:B------:R-:W-:-:S05]  /*0350*/  IMAD.X R5, RZ, RZ, R13, P0 ;  /* 0x000000ffff057224 */ /* 0x000fca00000e060d */
[----:B------:R-:W2:Y:S01]  /*0360*/  LDG.E.U8 R4, desc[UR4][R4.64] ;  /* 0x0000000404047981 */ /* 0x000ea2000c1e1100 */
[----:B------:R-:W-:Y:S02]  /*0370*/  IMAD.MOV.U32 R17, RZ, RZ, R15 ;  /* 0x000000ffff117224 */ /* 0x000fe400078e000f */
[----:B------:R-:W-:Y:S01]  /*0380*/  VIADD R15, R15, 0x1 ;  /* 0x000000010f0f7836 */ /* 0x000fe20000000000 */
[----:B--2---:R-:W-:-:S13]  /*0390*/  ISETP.NE.AND P0, PT, R4, RZ, PT ;  /* 0x000000ff0400720c */ /* 0x004fda0003f05270 */
[----:B------:R-:W-:Y:S05]  /*03a0*/  @P0 BRA `(.L_x_4) ;  /* 0xfffffffc00e40947 */ /* 0x000fea000383ffff */
[----:B------:R-:W-:Y:S05]  /*03b0*/  BSYNC.RECONVERGENT B1 ;  /* 0x0000000000017941 */ /* 0x000fea0003800200 */
.L_x_3:
[----:B------:R-:W-:Y:S01]  /*03c0*/  ISETP.NE.AND P0, PT, R17, RZ, PT ;  /* 0x000000ff1100720c */ /* 0x000fe20003f05270 */
[----:B------:R-:W-:-:S12]  /*03d0*/  BSSY.RECONVERGENT B3, `(.L_x_5) ;  /* 0x0000086000037945 */ /* 0x000fd80003800200 */
[----:B------:R-:W-:Y:S05]  /*03e0*/  @!P0 BRA `(.L_x_6) ;  /* 0x0000000800108947 */ /* 0x000fea0003800000 */
[C---:B------:R-:W-:Y:S01]  /*03f0*/  ISETP.GE.U32.AND P0, PT, R17.reuse, 0x4, PT ;  /* 0x000000041100780c */ /* 0x040fe20003f06070 */
[----:B------:R-:W-:Y:S01]  /*0400*/  BSSY.RECONVERGENT B2, `(.L_x_7) ;  /* 0x0000070000027945 */ /* 0x000fe20003800200 */
[----:B------:R-:W-:Y:S01]  /*0410*/  LOP3.LUT R20, R17, 0x3, RZ, 0xc0, !PT ;  /* 0x0000000311147812 */ /* 0x000fe200078ec0ff */
[----:B------:R-:W-:Y:S02]  /*0420*/  IMAD.MOV.U32 R15, RZ, RZ, RZ ;  /* 0x000000ffff0f7224 */ /* 0x000fe400078e00ff */
[----:B------:R-:W-:-:S08]  /*0430*/  IMAD.MOV.U32 R0, RZ, RZ, R6 ;  /* 0x000000ffff007224 */ /* 0x000fd000078e0006 */
[----:B------:R-:W-:Y:S05]  /*0440*/  @!P0 BRA `(.L_x_8) ;  /* 0x0000000400ac8947 */ /* 0x000fea0003800000 */
[C---:B------:R-:W-:Y:S01]  /*0450*/  LOP3.LUT R16, R17.reuse, 0xfffffffc, RZ, 0xc0, !PT ;  /* 0xfffffffc11107812 */ /* 0x040fe200078ec0ff */
[----:B------:R-:W-:Y:S01]  /*0460*/  BSSY.RELIABLE B1, `(.L_x_9) ;  /* 0x0000058000017945 */ /* 0x000fe20003800100 */
[----:B------:R-:W-:Y:S01]  /*0470*/  IADD3 R4, P2, PT, R14, 0x3, RZ ;  /* 0x000000030e047810 */ /* 0x000fe20007f5e0ff */
[----:B------:R-:W-:Y:S01]  /*0480*/  IMAD.MOV.U32 R0, RZ, RZ, R6 ;  /* 0x000000ffff007224 */ /* 0x000fe200078e0006 */
[----:B------:R-:W-:Y:S01]  /*0490*/  LOP3.LUT R15, R17, 0x7ffffffc, RZ, 0xc0, !PT ;  /* 0x7ffffffc110f7812 */ /* 0x000fe200078ec0ff */
[----:B------:R-:W-:Y:S02]  /*04a0*/  IMAD.MOV R16, RZ, RZ, -R16 ;  /* 0x000000ffff107224 */ /* 0x000fe400078e0a10 */
[----:B------:R-:W-:-:S03]  /*04b0*/  IMAD.X R5, RZ, RZ, R13, P2 ;  /* 0x000000ffff057224 */ /* 0x000fc600010e060d */
[----:B------:R-:W-:-:S13]  /*04c0*/  ISETP.GE.AND P0, PT, R16, RZ, PT ;  /* 0x000000ff1000720c */ /* 0x000fda0003f06270 */
[----:B------:R-:W-:Y:S05]  /*04d0*/  @P0 BRA `(.L_x_10) ;  /* 0x0000000400400947 */ /* 0x000fea0003800000 */
[----:B------:R-:W-:Y:S01]  /*04e0*/  IMAD.MOV R6, RZ, RZ, -R16 ;  /* 0x000000ffff067224 */ /* 0x000fe200078e0a10 */
[----:B------:R-:W-:Y:S01]  /*04f0*/  BSSY.RECONVERGENT B4, `(.L_x_11) ;  /* 0x000002f000047945 */ /* 0x000fe20003800200 */
[----:B------:R-:W-:-:S03]  /*0500*/  PLOP3.LUT P0, PT, PT, PT, PT, 0x80, 0x8 ;  /* 0x000000000008781c */ /* 0x000fc60003f0f070 */
[----:B------:R-:W-:-:S13]  /*0510*/  ISETP.GT.AND P2, PT, R6, 0xc, PT ;  /* 0x0000000c0600780c */ /* 0x000fda0003f44270 */
[----:B------:R-:W-:Y:S05]  /*0520*/  @!P2 BRA `(.L_x_12) ;  /* 0x0000000000aca947 */ /* 0x000fea0003800000 */
[----:B------:R-:W-:-:S13]  /*0530*/  PLOP3.LUT P0, PT, PT, PT, PT, 0x8, 0x80 ;  /* 0x000000000080781c */ /* 0x000fda0003f0e170 */
.L_x_13:
[----:B-1----:R-:W2:Y:S04]  /*0540*/  LDG.E.U8 R18, desc[UR4][R4.64+-0x3] ;  /* 0xfffffd0404127981 */ /* 0x002ea8000c1e1100 */
[----:B------:R-:W3:Y:S04]  /*0550*/  LDG.E.U8 R19, desc[UR4][R4.64+-0x2] ;  /* 0xfffffe0404137981 */ /* 0x000ee8000c1e1100 */
[----:B------:R-:W4:Y:S04]  /*0560*/  LDG.E.U8 R21, desc[UR4][R4.64+-0x1] ;  /* 0xffffff0404157981 */ /* 0x000f28000c1e1100 */
[----:B------:R-:W5:Y:S01]  /*0570*/  LDG.E.U8 R22, desc[UR4][R4.64] ;  /* 0x0000000404167981 */ /* 0x000f62000c1e1100 */
[----:B------:R-:W-:-:S03]  /*0580*/  IMAD.IADD R28, R1, 0x1, R0 ;  /* 0x00000001011c7824 */ /* 0x000fc600078e0200 */
[----:B------:R-:W5:Y:S04]  /*0590*/  LDG.E.U8 R17, desc[UR4][R4.64+0x4] ;  /* 0x0000040404117981 */ /* 0x000f68000c1e1100 */
[----:B------:R-:W5:Y:S04]  /*05a0*/  LDG.E.U8 R23, desc[UR4][R4.64+0x1] ;  /* 0x0000010404177981 */ /* 0x000f68000c1e1100 */
[----:B------:R-:W5:Y:S04]  /*05b0*/  LDG.E.U8 R25, desc[UR4][R4.64+0x2] ;  /* 0x0000020404197981 */ /* 0x000f68000c1e1100 */
[----:B------:R-:W5:Y:S01]  /*05c0*/  LDG.E.U8 R27, desc[UR4][R4.64+0x3] ;  /* 0x00000304041b7981 */ /* 0x000f62000c1e1100 */
[----:B------:R-:W-:-:S03]  /*05d0*/  IADD3 R6, PT, PT, R1, 0x4, R0 ;  /* 0x0000000401067810 */ /* 0x000fc60007ffe000 */
[----:B------:R-:W5:Y:S04]  /*05e0*/  LDG.E.U8 R24, desc[UR4][R4.64+0x5] ;  /* 0x0000050404187981 */ /* 0x000f68000c1e1100 */
[----:B------:R-:W5:Y:S04]  /*05f0*/  LDG.E.U8 R26, desc[UR4][R4.64+0x6] ;  /* 0x00000604041a7981 */ /* 0x000f68000c1e1100 */
[----:B------:R-:W5:Y:S04]  /*0600*/  LDG.E.U8 R29, desc[UR4][R4.64+0x9] ;  /* 0x00000904041d7981 */ /* 0x000f68000c1e1100 */
[----:B--2---:R0:W-:Y:S04]  /*0610*/  STL.U8 [R28], R18 ;  /* 0x000000121c007387 */ /* 0x0041e80000100000 */
[----:B---3--:R1:W-:Y:S04]  /*0620*/  STL.U8 [R28+0x1], R19 ;  /* 0x000001131c007387 */ /* 0x0083e80000100000 */
[----:B----4-:R-:W-:Y:S04]  /*0630*/  STL.U8 [R28+0x2], R21 ;  /* 0x000002151c007387 */ /* 0x010fe80000100000 */
[----:B-----5:R2:W-:Y:S04]  /*0640*/  STL.U8 [R28+0x3], R22 ;  /* 0x000003161c007387 */ /* 0x0205e80000100000 */
[----:B0-----:R-:W3:Y:S04]  /*0650*/  LDG.E.U8 R18, desc[UR4][R4.64+0x7] ;  /* 0x0000070404127981 */ /* 0x001ee8000c1e1100 */
[----:B-1----:R-:W4:Y:S04]  /*0660*/  LDG.E.U8 R19, desc[UR4][R4.64+0xa] ;  /* 0x00000a0404137981 */ /* 0x002f28000c1e1100 */
[----:B--2---:R-:W2:Y:S04]  /*0670*/  LDG.E.U8 R28, desc[UR4][R4.64+0x8] ;  /* 0x00000804041c7981 */ /* 0x004ea8000c1e1100 */
[----:B------:R-:W5:Y:S04]  /*0680*/  LDG.E.U8 R21, desc[UR4][R4.64+0xb] ;  /* 0x00000b0404157981 */ /* 0x000f68000c1e1100 */
[----:B------:R0:W5:Y:S04]  /*0690*/  LDG.E.U8 R22, desc[UR4][R4.64+0xc] ;  /* 0x00000c0404167981 */ /* 0x000168000c1e1100 */
[----:B------:R1:W-:Y:S04]  /*06a0*/  STL.U8 [R6+0x3], R17 ;  /* 0x0000031106007387 */ /* 0x0003e80000100000 */
[----:B------:R0:W-:Y:S01]  /*06b0*/  STL.U8 [R6], R23 ;  /* 0x0000001706007387 */ /* 0x0001e20000100000 */
[----:B-1----:R-:W-:-:S03]  /*06c0*/  IADD3 R17, PT, PT, R1, 0x8, R0 ;  /* 0x0000000801117810 */ /* 0x002fc60007ffe000 */
[----:B------:R1:W-:Y:S01]  /*06d0*/  STL.U8 [R6+0x1], R25 ;  /* 0x0000011906007387 */ /* 0x0003e20000100000 */
[----:B0-----:R-:W-:-:S03]  /*06e0*/  IADD3 R23, PT, PT, R1, 0xc, R0 ;  /* 0x0000000c01177810 */ /* 0x001fc60007ffe000 */
[----:B------:R1:W-:Y:S01]  /*06f0*/  STL.U8 [R6+0x2], R27 ;  /* 0x0000021b06007387 */ /* 0x0003e20000100000 */
[----:B------:R-:W-:-:S03]  /*0700*/  VIADD R16, R16, 0x10 ;  /* 0x0000001010107836 */ /* 0x000fc60000000000 */
[----:B------:R1:W-:Y:S04]  /*0710*/  STL.U8 [R17], R24 ;  /* 0x0000001811007387 */ /* 0x0003e80000100000 */
[----:B------:R1:W-:Y:S01]  /*0720*/  STL.U8 [R17+0x1], R26 ;  /* 0x0000011a11007387 */ /* 0x0003e20000100000 */
[----:B------:R-:W-:Y:S02]  /*0730*/  ISETP.GE.AND P2, PT, R16, -0xc, PT ;  /* 0xfffffff41000780c */ /* 0x000fe40003f46270 */
[----:B------:R-:W-:Y:S01]  /*0740*/  IADD3 R4, P3, PT, R4, 0x10, RZ ;  /* 0x0000001004047810 */ /* 0x000fe20007f7e0ff */
[----:B------:R-:W-:-:S04]  /*0750*/  VIADD R0, R0, 0x10 ;  /* 0x0000001000007836 */ /* 0x000fc80000000000 */
[----:B------:R-:W-:Y:S01]  /*0760*/  IMAD.X R5, RZ, RZ, R5, P3 ;  /* 0x000000ffff057224 */ /* 0x000fe200018e0605 */
[----:B---3--:R1:W-:Y:S04]  /*0770*/  STL.U8 [R17+0x2], R18 ;  /* 0x0000021211007387 */ /* 0x0083e80000100000 */
[----:B--2---:R1:W-:Y:S04]  /*0780*/  STL.U8 [R17+0x3], R28 ;  /* 0x0000031c11007387 */ /* 0x0043e80000100000 */
[----:B------:R1:W-:Y:S04]  /*0790*/  STL.U8 [R23], R29 ;  /* 0x0000001d17007387 */ /* 0x0003e80000100000 */
[----:B----4-:R1:W-:Y:S04]  /*07a0*/  STL.U8 [R23+0x1], R19 ;  /* 0x0000011317007387 */ /* 0x0103e80000100000 */
[----:B-----5:R1:W-:Y:S04]  /*07b0*/  STL.U8 [R23+0x2], R21 ;  /* 0x0000021517007387 */ /* 0x0203e80000100000 */
[----:B------:R1:W-:Y:S01]  /*07c0*/  STL.U8 [R23+0x3], R22 ;  /* 0x0000031617007387 */ /* 0x0003e20000100000 */
[----:B------:R-:W-:Y:S05]  /*07d0*/  @!P2 BRA `(.L_x_13) ;  /* 0xfffffffc0058a947 */ /* 0x000fea000383ffff */
.L_x_12:
[----:B------:R-:W-:Y:S05]  /*07e0*/  BSYNC.RECONVERGENT B4 ;  /* 0x0000000000047941 */ /* 0x000fea0003800200 */
.L_x_11:
[----:B-1----:R-:W-:Y:S01]  /*07f0*/  IMAD.MOV R6, RZ, RZ, -R16 ;  /* 0x000000ffff067224 */ /* 0x002fe200078e0a10 */
[----:B------:R-:W-:Y:S04]  /*0800*/  BSSY.RECONVERGENT B4, `(.L_x_14) ;  /* 0x000001a000047945 */ /* 0x000fe80003800200 */
[----:B------:R-:W-:-:S13]  /*0810*/  ISETP.GT.AND P2, PT, R6, 0x4, PT ;  /* 0x000000040600780c */ /* 0x000fda0003f44270 */
[----:B------:R-:W-:Y:S05]  /*0820*/  @!P2 BRA `(.L_x_15) ;  /* 0x00000000005ca947 */ /* 0x000fea0003800000 */
[----:B------:R-:W2:Y:S04]  /*0830*/  LDG.E.U8 R6, desc[UR4][R4.64+-0x3] ;  /* 0xfffffd0404067981 */ /* 0x000ea8000c1e1100 */
[----:B------:R-:W3:Y:S04]  /*0840*/  LDG.E.U8 R17, desc[UR4][R4.64+-0x2] ;  /* 0xfffffe0404117981 */ /* 0x000ee8000c1e1100 */
[----:B------:R-:W4:Y:S04]  /*0850*/  LDG.E.U8 R18, desc[UR4][R4.64+-0x1] ;  /* 0xffffff0404127981 */ /* 0x000f28000c1e1100 */
[----:B------:R-:W5:Y:S04]  /*0860*/  LDG.E.U8 R19, desc[UR4][R4.64] ;  /* 0x0000000404137981 */ /* 0x000f68000c1e1100 */
[----:B------:R-:W5:Y:S04]  /*0870*/  LDG.E.U8 R21, desc[UR4][R4.64+0x1] ;  /* 0x0000010404157981 */ /* 0x000f68000c1e1100 */
[----:B------:R-:W5:Y:S04]  /*0880*/  LDG.E.U8 R22, desc[UR4][R4.64+0x2] ;  /* 0x0000020404167981 */ /* 0x000f68000c1e1100 */
[----:B------:R-:W5:Y:S04]  /*0890*/  LDG.E.U8 R23, desc[UR4][R4.64+0x3] ;  /* 0x0000030404177981 */ /* 0x000f68000c1e1100 */
[----:B------:R0:W5:Y:S01]  /*08a0*/  LDG.E.U8 R24, desc[UR4][R4.64+0x4] ;  /* 0x0000040404187981 */ /* 0x000162000c1e1100 */
[C-C-:B------:R-:W-:Y:S01]  /*08b0*/  IMAD.IADD R26, R1.reuse, 0x1, R0.reuse ;  /* 0x00000001011a7824 */ /* 0x140fe200078e0200 */
[----:B------:R-:W-:Y:S01]  /*08c0*/  IADD3 R25, PT, PT, R1, 0x4, R0 ;  /* 0x0000000401197810 */ /* 0x000fe20007ffe000 */
[----:B------:R-:W-:Y:S01]  /*08d0*/  VIADD R16, R16, 0x8 ;  /* 0x0000000810107836 */ /* 0x000fe20000000000 */
[----:B------:R-:W-:Y:S01]  /*08e0*/  PLOP3.LUT P0, PT, PT, PT, PT, 0x8, 0x80 ;  /* 0x000000000080781c */ /* 0x000fe20003f0e170 */
[----:B------:R-:W-:Y:S01]  /*08f0*/  VIADD R0, R0, 0x8 ;  /* 0x0000000800007836 */ /* 0x000fe20000000000 */
[----:B0-----:R-:W-:-:S05]  /*0900*/  IADD3 R4, P2, PT, R4, 0x8, RZ ;  /* 0x0000000804047810 */ /* 0x001fca0007f5e0ff */
[----:B------:R-:W-:Y:S01]  /*0910*/  IMAD.X R5, RZ, RZ, R5, P2 ;  /* 0x000000ffff057224 */ /* 0x000fe200010e0605 */
[----:B--2---:R0:W-:Y:S04]  /*0920*/  STL.U8 [R26], R6 ;  /* 0x000000061a007387 */ /* 0x0041e80000100000 */
[----:B---3--:R0:W-:Y:S04]  /*0930*/  STL.U8 [R26+0x1], R17 ;  /* 0x000001111a007387 */ /* 0x0081e80000100000 */
[----:B----4-:R0:W-:Y:S04]  /*0940*/  STL.U8 [R26+0x2], R18 ;  /* 0x000002121a007387 */ /* 0x0101e80000100000 */
[----:B-----5:R0:W-:Y:S04]  /*0950*/  STL.U8 [R26+0x3], R19 ;  /* 0x000003131a007387 */ /* 0x0201e80000100000 */
[----:B------:R0:W-:Y:S04]  /*0960*/  STL.U8 [R25], R21 ;  /* 0x0000001519007387 */ /* 0x0001e80000100000 */
[----:B------:R0:W-:Y:S04]  /*0970*/  STL.U8 [R25+0x1], R22 ;  /* 0x0000011619007387 */ /* 0x0001e80000100000 */
[----:B------:R0:W-:Y:S04]  /*0980*/  STL.U8 [R25+0x2], R23 ;  /* 0x0000021719007387 */ /* 0x0001e80000100000 */
[----:B------:R0:W-:Y:S02]  /*0990*/  STL.U8 [R25+0x3], R24 ;  /* 0x0000031819007387 */ /* 0x0001e40000100000 */
.L_x_15:
[----:B------:R-:W-:Y:S05]  /*09a0*/  BSYNC.RECONVERGENT B4 ;  /* 0x0000000000047941 */ /* 0x000fea0003800200 */
.L_x_14:
[----:B------:R-:W-:-:S13]  /*09b0*/  ISETP.NE.OR P0, PT, R16, RZ, P0 ;  /* 0x000000ff1000720c */ /* 0x000fda0000705670 */
[----:B------:R-:W-:Y:S05]  /*09c0*/  @!P0 BREAK.RELIABLE B1 ;  /* 0x0000000000018942 */ /* 0x000fea0003800100 */
[----:B------:R-:W-:Y:S05]  /*09d0*/  @!P0 BRA `(.L_x_8) ;  /* 0x0000000000488947 */ /* 0x000fea0003800000 */
.L_x_10:
[----:B------:R-:W-:Y:S05]  /*09e0*/  BSYNC.RELIABLE B1 ;  /* 0x0000000000017941 */ /* 0x000fea0003800100 */
.L_x_9:
[----:B01----:R-:W2:Y:S04]  /*09f0*/  LDG.E.U8 R6, desc[UR4][R4.64+-0x3] ;  /* 0xfffffd0404067981 */ /* 0x003ea8000c1e1100 */
[----:B------:R-:W3:Y:S04]  /*0a00*/  LDG.E.U8 R17, desc[UR4][R4.64+-0x2] ;  /* 0xfffffe0404117981 */ /* 0x000ee8000c1e1100 */
[----:B------:R-:W4:Y:S04]  /*0a10*/  LDG.E.U8 R18, desc[UR4][R4.64+-0x1] ;  /* 0xffffff0404127981 */ /* 0x000f28000c1e1100 */
[----:B------:R0:W5:Y:S01]  /*0a20*/  LDG.E.U8 R19, desc[UR4][R4.64] ;  /* 0x0000000404137981 */ /* 0x000162000c1e1100 */
[----:B------:R-:W-:Y:S01]  /*0a30*/  IMAD.IADD R23, R1, 0x1, R0 ;  /* 0x0000000101177824 */ /* 0x000fe200078e0200 */
[----:B------:R-:W-:Y:S01]  /*0a40*/  IADD3 R21, P2, PT, R4, 0x4, RZ ;  /* 0x0000000404157810 */ /* 0x000fe20007f5e0ff */
[----:B------:R-:W-:-:S02]  /*0a50*/  VIADD R16, R16, 0x4 ;  /* 0x0000000410107836 */ /* 0x000fc40000000000 */
[----:B------:R-:W-:Y:S02]  /*0a60*/  VIADD R0, R0, 0x4 ;  /* 0x0000000400007836 */ /* 0x000fe40000000000 */
[----:B------:R-:W-:Y:S01]  /*0a70*/  IMAD.X R22, RZ, RZ, R5, P2 ;  /* 0x000000ffff167224 */ /* 0x000fe200010e0605 */
[----:B------:R-:W-:Y:S01]  /*0a80*/  ISETP.NE.AND P0, PT, R16, RZ, PT ;  /* 0x000000ff1000720c */ /* 0x000fe20003f05270 */
[----:B0-----:R-:W-:Y:S02]  /*0a90*/  IMAD.MOV.U32 R4, RZ, RZ, R21 ;  /* 0x000000ffff047224 */ /* 0x001fe400078e0015 */
[----:B------:R-:W-:Y:S01]  /*0aa0*/  IMAD.MOV.U32 R5, RZ, RZ, R22 ;  /* 0x000000ffff057224 */ /* 0x000fe200078e0016 */
[----:B--2---:R1:W-:Y:S04]  /*0ab0*/  STL.U8 [R23], R6 ;  /* 0x0000000617007387 */ /* 0x0043e80000100000 */
[----:B---3--:R1:W-:Y:S04]  /*0ac0*/  STL.U8 [R23+0x1], R17 ;  /* 0x0000011117007387 */ /* 0x0083e80000100000 */
[----:B----4-:R1:W-:Y:S04]  /*0ad0*/  STL.U8 [R23+0x2], R18 ;  /* 0x0000021217007387 */ /* 0x0103e80000100000 */
[----:B-----5:R1:W-:Y:S01]  /*0ae0*/  STL.U8 [R23+0x3], R19 ;  /* 0x0000031317007387 */ /* 0x0203e20000100000 */
[----:B------:R-:W-:Y:S05]  /*0af0*/  @P0 BRA `(.L_x_9) ;  /* 0xfffffffc00bc0947 */ /* 0x000fea000383ffff */
.L_x_8:
[----:B------:R-:W-:Y:S05]  /*0b00*/  BSYNC.RECONVERGENT B2 ;  /* 0x0000000000027941 */ /* 0x000fea0003800200 */
.L_x_7:
[----:B------:R-:W-:Y:S01]  /*0b10*/  ISETP.NE.AND P0, PT, R20, RZ, PT ;  /* 0x000000ff1400720c */ /* 0x000fe20003f05270 */
[----:B01----:R-:W-:-:S12]  /*0b20*/  IMAD.MOV.U32 R6, RZ, RZ, R0 ;  /* 0x000000ffff067224 */ /* 0x003fd800078e0000 */
[----:B------:R-:W-:Y:S05]  /*0b30*/  @!P0 BRA `(.L_x_6) ;  /* 0x00000000003c8947 */ /* 0x000fea0003800000 */
[----:B------:R-:W-:-:S05]  /*0b40*/  IADD3 R14, P0, PT, R15, R14, RZ ;  /* 0x0000000e0f0e7210 */ /* 0x000fca0007f1e0ff */
[----:B------:R-:W-:-:S05]  /*0b50*/  IMAD.X R15, RZ, RZ, R13, P0 ;  /* 0x000000ffff0f7224 */ /* 0x000fca00000e060d */
[----:B------:R-:W2:Y:S01]  /*0b60*/  LDG.E.U8 R4, desc[UR4][R14.64] ;  /* 0x000000040e047981 */ /* 0x000ea2000c1e1100 */
[----:B------:R-:W-:Y:S01]  /*0b70*/  IMAD.IADD R13, R1, 0x1, R0 ;  /* 0x00000001010d7824 */ /* 0x000fe200078e0200 */
[----:B------:R-:W-:Y:S01]  /*0b80*/  ISETP.NE.AND P0, PT, R20, 0x1, PT ;  /* 0x000000011400780c */ /* 0x000fe20003f05270 */
[----:B------:R-:W-:-:S03]  /*0b90*/  VIADD R6, R0, 0x1 ;  /* 0x0000000100067836 */ /* 0x000fc60000000000 */
[----:B--2---:R0:W-:Y:S09]  /*0ba0*/  STL.U8 [R13], R4 ;  /* 0x000000040d007387 */ /* 0x0041f20000100000 */
[----:B------:R-:W-:Y:S05]  /*0bb0*/  @!P0 BRA `(.L_x_6) ;  /* 0x00000000001c8947 */ /* 0x000fea0003800000 */
[----:B------:R-:W-:Y:S01]  /*0bc0*/  ISETP.NE.AND P0, PT, R20, 0x2, PT ;  /* 0x000000021400780c */ /* 0x000fe20003f05270 */
[----:B0-----:R-:W2:-:S12]  /*0bd0*/  LDG.E.U8 R4, desc[UR4][R14.64+0x1] ;  /* 0x000001040e047981 */ /* 0x001e98000c1e1100 */
[----:B------:R-:W3:Y:S01]  /*0be0*/  @P0 LDG.E.U8 R5, desc[UR4][R14.64+0x2] ;  /* 0x000002040e050981 */ /* 0x000ee2000c1e1100 */
[C---:B------:R-:W-:Y:S02]  /*0bf0*/  VIADD R6, R0.reuse, 0x2 ;  /* 0x0000000200067836 */ /* 0x040fe40000000000 */
[----:B------:R-:W-:Y:S01]  /*0c00*/  @P0 VIADD R6, R0, 0x3 ;  /* 0x0000000300060836 */ /* 0x000fe20000000000 */
[----:B--2---:R1:W-:Y:S04]  /*0c10*/  STL.U8 [R13+0x1], R4 ;  /* 0x000001040d007387 */ /* 0x0043e80000100000 */
[----:B---3--:R1:W-:Y:S02]  /*0c20*/  @P0 STL.U8 [R13+0x2], R5 ;  /* 0x000002050d000387 */ /* 0x0083e40000100000 */
.L_x_6:
[----:B------:R-:W-:Y:S05]  /*0c30*/  BSYNC.RECONVERGENT B3 ;  /* 0x0000000000037941 */ /* 0x000fea0003800200 */
.L_x_5:
[----:B------:R-:W-:Y:S05]  /*0c40*/  @!P1 BRA `(.L_x_16) ;  /* 0xfffffff400849947 */ /* 0x000fea000383ffff */
.L_x_2:
[----:B0-----:R-:W-:Y:S05]  /*0c50*/  BSYNC.RECONVERGENT B0 ;  /* 0x0000000000007941 */ /* 0x001fea0003800200 */
.L_x_1:
[----:B------:R-:W-:Y:S05]  /*0c60*/  WARPSYNC.ALL ;  /* 0x0000000000007948 */ /* 0x000fea0003800000 */
[----:B------:R-:W0:Y:S01]  /*0c70*/  LDCU UR7, c[0x0][0x3a0] ;  /* 0x00007400ff0777ac */ /* 0x000e220008000800 */
[----:B------:R-:W-:Y:S01]  /*0c80*/  ISETP.GE.AND P0, PT, R6, 0x1, PT ;  /* 0x000000010600780c */ /* 0x000fe20003f06270 */
[----:B0-----:R-:W-:Y:S02]  /*0c90*/  USHF.R.S32.HI UR6, URZ, 0x1f, UR7 ;  /* 0x0000001fff067899 */ /* 0x001fe40008011407 */
[----:B------:R-:W-:Y:S02]  /*0ca0*/  IMAD R7, R7, UR7, RZ ;  /* 0x0000000707077c24 */ /* 0x000fe4000f8e02ff */
[----:B-1----:R-:W-:-:S04]  /*0cb0*/  IMAD.WIDE.U32 R4, R2, UR7, RZ ;  /* 0x0000000702047c25 */ /* 0x002fc8000f8e00ff */
[----:B------:R-:W-:-:S04]  /*0cc0*/  IMAD R3, R2, UR6, R7 ;  /* 0x0000000602037c24 */ /* 0x000fc8000f8e0207 */
[----:B------:R-:W-:Y:S05]  /*0cd0*/  @!P0 EXIT ;  /* 0x000000000000894d */ /* 0x000fea0003800000 */
[C---:B------:R-:W-:Y:S01]  /*0ce0*/  ISETP.GE.U32.AND P0, PT, R6.reuse, 0x4, PT ;  /* 0x000000040600780c */ /* 0x040fe20003f06070 */
[----:B------:R-:W-:Y:S01]  /*0cf0*/  BSSY.RECONVERGENT B0, `(.L_x_17) ;  /* 0x0000075000007945 */ /* 0x000fe20003800200 */
[----:B------:R-:W-:Y:S01]  /*0d00*/  IMAD.IADD R3, R5, 0x1, R3 ;  /* 0x0000000105037824 */ /* 0x000fe200078e0203 */
[----:B------:R-:W-:Y:S01]  /*0d10*/  LOP3.LUT R8, R6, 0x3, RZ, 0xc0, !PT ;  /* 0x0000000306087812 */ /* 0x000fe200078ec0ff */
[----:B------:R-:W-:-:S09]  /*0d20*/  IMAD.MOV.U32 R0, RZ, RZ, RZ ;  /* 0x000000ffff007224 */ /* 0x000fd200078e00ff */
[----:B------:R-:W-:Y:S05]  /*0d30*/  @!P0 BRA `(.L_x_18) ;  /* 0x0000000400c08947 */ /* 0x000fea0003800000 */
[----:B------:R-:W0:Y:S01]  /*0d40*/  LDCU.64 UR6, c[0x0][0x390] ;  /* 0x00007200ff0677ac */ /* 0x000e220008000a00 */
[----:B------:R-:W-:Y:S01]  /*0d50*/  LOP3.LUT R0, R6, 0x7ffffffc, RZ, 0xc0, !PT ;  /* 0x7ffffffc06007812 */ /* 0x000fe200078ec0ff */
[----:B------:R-:W-:Y:S01]  /*0d60*/  BSSY.RELIABLE B1, `(.L_x_19) ;  /* 0x000005c000017945 */ /* 0x000fe20003800100 */
[----:B------:R-:W-:-:S03]  /*0d70*/  IMAD.MOV.U32 R2, RZ, RZ, R1 ;  /* 0x000000ffff027224 */ /* 0x000fc600078e0001 */
[----:B------:R-:W-:-:S05]  /*0d80*/  IMAD.MOV R9, RZ, RZ, -R0 ;  /* 0x000000ffff097224 */ /* 0x000fca00078e0a00 */
[----:B------:R-:W-:Y:S02]  /*0d90*/  ISETP.GE.AND P0, PT, R9, RZ, PT ;  /* 0x000000ff0900720c */ /* 0x000fe40003f06270 */
[----:B0-----:R-:W-:-:S04]  /*0da0*/  IADD3 R6, P1, PT, R4, UR6, RZ ;  /* 0x0000000604067c10 */ /* 0x001fc8000ff3e0ff */
[----:B------:R-:W-:-:S04]  /*0db0*/  IADD3 R6, P2, PT, R6, 0x3, RZ ;  /* 0x0000000306067810 */ /* 0x000fc80007f5e0ff */
[----:B------:R-:W-:-:S03]  /*0dc0*/  IADD3.X R7, PT, PT, RZ, UR7, R3, P2, P1 ;  /* 0x00000007ff077c10 */ /* 0x000fc600097e2403 */
[----:B------:R-:W-:Y:S06]  /*0dd0*/  @P0 BRA `(.L_x_20) ;  /* 0x0000000400500947 */ /* 0x000fec0003800000 */
[----:B------:R-:W-:Y:S01]  /*0de0*/  IMAD.MOV R10, RZ, RZ, -R9 ;  /* 0x000000ffff0a7224 */ /* 0x000fe200078e0a09 */
[----:B------:R-:W-:Y:S01]  /*0df0*/  BSSY.RECONVERGENT B2, `(.L_x_21) ;  /* 0x0000031000027945 */ /* 0x000fe20003800200 */
[----:B------:R-:W-:-:S03]  /*0e00*/  PLOP3.LUT P0, PT, PT, PT, PT, 0x80, 0x8 ;  /* 0x000000000008781c */ /* 0x000fc60003f0f070 */
[----:B------:R-:W-:-:S13]  /*0e10*/  ISETP.GT.AND P1, PT, R10, 0xc, PT ;  /* 0x0000000c0a00780c */ /* 0x000fda0003f24270 */
[----:B------:R-:W-:Y:S05]  /*0e20*/  @!P1 BRA `(.L_x_22) ;  /* 0x0000000000b49947 */ /* 0x000fea0003800000 */
[----:B------:R-:W-:-:S13]  /*0e30*/  PLOP3.LUT P0, PT, PT, PT, PT, 0x8, 0x80 ;  /* 0x000000000080781c */ /* 0x000fda0003f0e170 */
.L_x_23:
[----:B------:R-:W2:Y:S04]  /*0e40*/  LDL R10, [R2] ;  /* 0x00000000020a7983 */ /* 0x000ea80000100800 */
[----:B------:R-:W3:Y:S04]  /*0e50*/  LDL R12, [R2+0x4] ;  /* 0x00000400020c7983 */ /* 0x000ee80000100800 */
[----:B------:R-:W4:Y:S04]  /*0e60*/  LDL R14, [R2+0x8] ;  /* 0x00000800020e7983 */ /* 0x000f280000100800 */
[----:B------:R0:W5:Y:S01]  /*0e70*/  LDL R16, [R2+0xc] ;  /* 0x00000c0002107983 */ /* 0x0001620000100800 */
[----:B------:R-:W-:-:S05]  /*0e80*/  VIADD R9, R9, 0x10 ;  /* 0x0000001009097836 */ /* 0x000fca0000000000 */
[----:B------:R-:W-:Y:S01]  /*0e90*/  ISETP.GE.AND P1, PT, R9, -0xc, PT ;  /* 0xfffffff40900780c */ /* 0x000fe20003f26270 */
[----:B0-----:R-:W-:Y:S01]  /*0ea0*/  VIADD R2, R2, 0x10 ;  /* 0x0000001002027836 */ /* 0x001fe20000000000 */
[C---:B--2---:R-:W-:Y:S02]  /*0eb0*/  PRMT R11, R10.reuse, 0x7770, RZ ;  /* 0x000077700a0b7816 */ /* 0x044fe400000000ff */
[C---:B------:R-:W-:Y:S02]  /*0ec0*/  PRMT R13, R10.reuse, 0x7771, RZ ;  /* 0x000077710a0d7816 */ /* 0x040fe400000000ff */
[C---:B------:R-:W-:Y:S01]  /*0ed0*/  PRMT R15, R10.reuse, 0x7772, RZ ;  /* 0x000077720a0f7816 */ /* 0x040fe200000000ff */
[----:B------:R0:W-:Y:S01]  /*0ee0*/  STG.E.U8 desc[UR4][R6.64+-0x3], R11 ;  /* 0xfffffd0b06007986 */ /* 0x0001e2000c101104 */
[----:B------:R-:W-:Y:S02]  /*0ef0*/  PRMT R17, R10, 0x7773, RZ ;  /* 0x000077730a117816 */ /* 0x000fe400000000ff */
[C---:B---3--:R-:W-:Y:S01]  /*0f00*/  PRMT R19, R12.reuse, 0x7770, RZ ;  /* 0x000077700c137816 */ /* 0x048fe200000000ff */
[----:B------:R1:W-:Y:S01]  /*0f10*/  STG.E.U8 desc[UR4][R6.64+-0x2], R13 ;  /* 0xfffffe0d06007986 */ /* 0x0003e2000c101104 */
[----:B------:R-:W-:-:S02]  /*0f20*/  PRMT R21, R12, 0x7771, RZ ;  /* 0x000077710c157816 */ /* 0x000fc400000000ff */
[----:B------:R-:W-:Y:S01]  /*0f30*/  IADD3 R10, P2, PT, R6, 0x10, RZ ;  /* 0x00000010060a7810 */ /* 0x000fe20007f5e0ff */
[----:B------:R5:W-:Y:S01]  /*0f40*/  STG.E.U8 desc[UR4][R6.64+-0x1], R15 ;  /* 0xffffff0f06007986 */ /* 0x000be2000c101104 */
[----:B------:R-:W-:Y:S02]  /*0f50*/  PRMT R23, R12, 0x7773, RZ ;  /* 0x000077730c177816 */ /* 0x000fe400000000ff */
[----:B----4-:R-:W-:Y:S01]  /*0f60*/  PRMT R25, R14, 0x7770, RZ ;  /* 0x000077700e197816 */ /* 0x010fe200000000ff */
[----:B------:R2:W-:Y:S01]  /*0f70*/  STG.E.U8 desc[UR4][R6.64], R17 ;  /* 0x0000001106007986 */ /* 0x0005e2000c101104 */
[----:B0-----:R-:W-:Y:S02]  /*0f80*/  PRMT R11, R12, 0x7772, RZ ;  /* 0x000077720c0b7816 */ /* 0x001fe400000000ff */
[C---:B------:R-:W-:Y:S01]  /*0f90*/  PRMT R27, R14.reuse, 0x7771, RZ ;  /* 0x000077710e1b7816 */ /* 0x040fe200000000ff */
[----:B------:R0:W-:Y:S01]  /*0fa0*/  STG.E.U8 desc[UR4][R6.64+0x1], R19 ;  /* 0x0000011306007986 */ /* 0x0001e2000c101104 */
[----:B------:R-:W-:-:S02]  /*0fb0*/  PRMT R29, R14, 0x7772, RZ ;  /* 0x000077720e1d7816 */ /* 0x000fc400000000ff */
[----:B-1----:R-:W-:Y:S01]  /*0fc0*/  PRMT R13, R14, 0x7773, RZ ;  /* 0x000077730e0d7816 */ /* 0x002fe200000000ff */
[----:B------:R1:W-:Y:S01]  /*0fd0*/  STG.E.U8 desc[UR4][R6.64+0x2], R21 ;  /* 0x0000021506007986 */ /* 0x0003e2000c101104 */
[C---:B-----5:R-:W-:Y:S02]  /*0fe0*/  PRMT R15, R16.reuse, 0x7770, RZ ;  /* 0x00007770100f7816 */ /* 0x060fe400000000ff */
[C---:B--2---:R-:W-:Y:S01]  /*0ff0*/  PRMT R17, R16.reuse, 0x7771, RZ ;  /* 0x0000777110117816 */ /* 0x044fe200000000ff */
[----:B------:R2:W-:Y:S01]  /*1000*/  STG.E.U8 desc[UR4][R6.64+0x3], R11 ;  /* 0x0000030b06007986 */ /* 0x0005e2000c101104 */
[----:B0-----:R-:W-:-:S03]  /*1010*/  PRMT R19, R16, 0x7772, RZ ;  /* 0x0000777210137816 */ /* 0x001fc600000000ff */
[----:B------:R-:W-:Y:S01]  /*1020*/  STG.E.U8 desc[UR4][R6.64+0x4], R23 ;  /* 0x0000041706007986 */ /* 0x000fe2000c101104 */
[----:B-1----:R-:W-:-:S03]  /*1030*/  PRMT R21, R16, 0x7773, RZ ;  /* 0x0000777310157816 */ /* 0x002fc600000000ff */
[----:B------:R-:W-:Y:S01]  /*1040*/  STG.E.U8 desc[UR4][R6.64+0x5], R25 ;  /* 0x0000051906007986 */ /* 0x000fe2000c101104 */
[----:B--2---:R-:W-:-:S03]  /*1050*/  IMAD.X R11, RZ, RZ, R7, P2 ;  /* 0x000000ffff0b7224 */ /* 0x004fc600010e0607 */
[----:B------:R-:W-:Y:S04]  /*1060*/  STG.E.U8 desc[UR4][R6.64+0x6], R27 ;  /* 0x0000061b06007986 */ /* 0x000fe8000c101104 */
[----:B------:R-:W-:Y:S04]  /*1070*/  STG.E.U8 desc[UR4][R6.64+0x7], R29 ;  /* 0x0000071d06007986 */ /* 0x000fe8000c101104 */
[----:B------:R-:W-:Y:S04]  /*1080*/  STG.E.U8 desc[UR4][R6.64+0x8], R13 ;  /* 0x0000080d06007986 */ /* 0x000fe8000c101104 */
[----:B------:R-:W-:Y:S04]  /*1090*/  STG.E.U8 desc[UR4][R6.64+0x9], R15 ;  /* 0x0000090f06007986 */ /* 0x000fe8000c101104 */
[----:B------:R-:W-:Y:S04]  /*10a0*/  STG.E.U8 desc[UR4][R6.64+0xa], R17 ;  /* 0x00000a1106007986 */ /* 0x000fe8000c101104 */
[----:B------:R-:W-:Y:S04]  /*10b0*/  STG.E.U8 desc[UR4][R6.64+0xb], R19 ;  /* 0x00000b1306007986 */ /* 0x000fe8000c101104 */
[----:B------:R0:W-:Y:S02]  /*10c0*/  STG.E.U8 desc[UR4][R6.64+0xc], R21 ;  /* 0x00000c1506007986 */ /* 0x0001e4000c101104 */
[----:B0-----:R-:W-:-:S02]  /*10d0*/  IMAD.MOV.U32 R6, RZ, RZ, R10 ;  /* 0x000000ffff067224 */ /* 0x001fc400078e000a */
[----:B------:R-:W-:Y:S01]  /*10e0*/  IMAD.MOV.U32 R7, RZ, RZ, R11 ;  /* 0x000000ffff077224 */ /* 0x000fe200078e000b */
[----:B------:R-:W-:Y:S06]  /*10f0*/  @!P1 BRA `(.L_x_23) ;  /* 0xfffffffc00509947 */ /* 0x000fec000383ffff */
.L_x_22:
[----:B------:R-:W-:Y:S05]  /*1100*/  BSYNC.RECONVERGENT B2 ;  /* 0x0000000000027941 */ /* 0x000fea0003800200 */
.L_x_21:
[----:B------:R-:W-:Y:S01]  /*1110*/  IMAD.MOV R10, RZ, RZ, -R9 ;  /* 0x000000ffff0a7224 */ /* 0x000fe200078e0a09 */
[----:B------:R-:W-:Y:S04]  /*1120*/  BSSY.RECONVERGENT B2, `(.L_x_24) ;  /* 0x000001c000027945 */ /* 0x000fe80003800200 */
[----:B------:R-:W-:-:S13]  /*1130*/  ISETP.GT.AND P1, PT, R10, 0x4, PT ;  /* 0x000000040a00780c */ /* 0x000fda0003f24270 */
[----:B------:R-:W-:Y:S05]  /*1140*/  @!P1 BRA `(.L_x_25) ;  /* 0x0000000000649947 */ /* 0x000fea0003800000 */
[----:B------:R-:W2:Y:S04]  /*1150*/  LDL R10, [R2] ;  /* 0x00000000020a7983 */ /* 0x000ea80000100800 */
[----:B------:R0:W3:Y:S01]  /*1160*/  LDL R12, [R2+0x4] ;  /* 0x00000400020c7983 */ /* 0x0000e20000100800 */
[----:B------:R-:W-:Y:S01]  /*1170*/  PLOP3.LUT P0, PT, PT, PT, PT, 0x8, 0x80 ;  /* 0x000000000080781c */ /* 0x000fe20003f0e170 */
[----:B------:R-:W-:Y:S02]  /*1180*/  VIADD R9, R9, 0x8 ;  /* 0x0000000809097836 */ /* 0x000fe40000000000 */
[----:B0-----:R-:W-:Y:S01]  /*1190*/  VIADD R2, R2, 0x8 ;  /* 0x0000000802027836 */ /* 0x001fe20000000000 */
[C---:B--2---:R-:W-:Y:S02]  /*11a0*/  PRMT R11, R10.reuse, 0x7770, RZ ;  /* 0x000077700a0b7816 */ /* 0x044fe400000000ff */
[----:B------:R-:W-:-:S02]  /*11b0*/  PRMT R13, R10, 0x7771, RZ ;  /* 0x000077710a0d7816 */ /* 0x000fc400000000ff */
[C---:B------:R-:W-:Y:S01]  /*11c0*/  PRMT R15, R10.reuse, 0x7772, RZ ;  /* 0x000077720a0f7816 */ /* 0x040fe200000000ff */
[----:B------:R0:W-:Y:S01]  /*11d0*/  STG.E.U8 desc[UR4][R6.64+-0x3], R11 ;  /* 0xfffffd0b06007986 */ /* 0x0001e2000c101104 */
[----:B------:R-:W-:Y:S02]  /*11e0*/  PRMT R17, R10, 0x7773, RZ ;  /* 0x000077730a117816 */ /* 0x000fe400000000ff */
[----:B------:R-:W-:Y:S01]  /*11f0*/  IADD3 R10, P1, PT, R6, 0x8, RZ ;  /* 0x00000008060a7810 */ /* 0x000fe20007f3e0ff */
[----:B------:R-:W-:Y:S01]  /*1200*/  STG.E.U8 desc[UR4][R6.64+-0x2], R13 ;  /* 0xfffffe0d06007986 */ /* 0x000fe2000c101104 */
[C---:B---3--:R-:W-:Y:S02]  /*1210*/  PRMT R19, R12.reuse, 0x7770, RZ ;  /* 0x000077700c137816 */ /* 0x048fe400000000ff */
[C---:B------:R-:W-:Y:S01]  /*1220*/  PRMT R21, R12.reuse, 0x7771, RZ ;  /* 0x000077710c157816 */ /* 0x040fe200000000ff */
[----:B------:R-:W-:Y:S01]  /*1230*/  STG.E.U8 desc[UR4][R6.64+-0x1], R15 ;  /* 0xffffff0f06007986 */ /* 0x000fe2000c101104 */
[----:B------:R-:W-:-:S02]  /*1240*/  PRMT R23, R12, 0x7772, RZ ;  /* 0x000077720c177816 */ /* 0x000fc400000000ff */
[----:B------:R-:W-:Y:S01]  /*1250*/  PRMT R25, R12, 0x7773, RZ ;  /* 0x000077730c197816 */ /* 0x000fe200000000ff */
[----:B0-----:R-:W-:Y:S01]  /*1260*/  IMAD.X R11, RZ, RZ, R7, P1 ;  /* 0x000000ffff0b7224 */ /* 0x001fe200008e0607 */
[----:B------:R-:W-:Y:S04]  /*1270*/  STG.E.U8 desc[UR4][R6.64], R17 ;  /* 0x0000001106007986 */ /* 0x000fe8000c101104 */
[----:B------:R-:W-:Y:S04]  /*1280*/  STG.E.U8 desc[UR4][R6.64+0x1], R19 ;  /* 0x0000011306007986 */ /* 0x000fe8000c101104 */
[----:B------:R-:W-:Y:S04]  /*1290*/  STG.E.U8 desc[UR4][R6.64+0x2], R21 ;  /* 0x0000021506007986 */ /* 0x000fe8000c101104 */
[----:B------:R-:W-:Y:S04]  /*12a0*/  STG.E.U8 desc[UR4][R6.64+0x3], R23 ;  /* 0x0000031706007986 */ /* 0x000fe8000c101104 */
[----:B------:R0:W-:Y:S02]  /*12b0*/  STG.E.U8 desc[UR4][R6.64+0x4], R25 ;  /* 0x0000041906007986 */ /* 0x0001e4000c101104 */
[----:B0-----:R-:W-:-:S02]  /*12c0*/  IMAD.MOV.U32 R6, RZ, RZ, R10 ;  /* 0x000000ffff067224 */ /* 0x001fc400078e000a */
[----:B------:R-:W-:-:S07]  /*12d0*/  IMAD.MOV.U32 R7, RZ, RZ, R11 ;  /* 0x000000ffff077224 */ /* 0x000fce00078e000b */
.L_x_25:
[----:B------:R-:W-:Y:S05]  /*12e0*/  BSYNC.RECONVERGENT B2 ;  /* 0x0000000000027941 */ /* 0x000fea0003800200 */
.L_x_24:
[----:B------:R-:W-:-:S13]  /*12f0*/  ISETP.NE.OR P0, PT, R9, RZ, P0 ;  /* 0x000000ff0900720c */ /* 0x000fda0000705670 */
[----:B------:R-:W-:Y:S05]  /*1300*/  @!P0 BREAK.RELIABLE B1 ;  /* 0x0000000000018942 */ /* 0x000fea0003800100 */
[----:B------:R-:W-:Y:S05]  /*1310*/  @!P0 BRA `(.L_x_18) ;  /* 0x0000000000488947 */ /* 0x000fea0003800000 */
.L_x_20:
[----:B------:R-:W-:Y:S05]  /*1320*/  BSYNC.RELIABLE B1 ;  /* 0x0000000000017941 */ /* 0x000fea0003800100 */
.L_x_19:
[----:B------:R0:W2:Y:S01]  /*1330*/  LDL R10, [R2] ;  /* 0x00000000020a7983 */ /* 0x0000a20000100800 */
[----:B------:R-:W-:-:S05]  /*1340*/  VIADD R9, R9, 0x4 ;  /* 0x0000000409097836 */ /* 0x000fca0000000000 */
[----:B------:R-:W-:Y:S01]  /*1350*/  ISETP.NE.AND P0, PT, R9, RZ, PT ;  /* 0x000000ff0900720c */ /* 0x000fe20003f05270 */
[----:B0-----:R-:W-:Y:S01]  /*1360*/  VIADD R2, R2, 0x4 ;  /* 0x0000000402027836 */ /* 0x001fe20000000000 */
[C---:B--2---:R-:W-:Y:S02]  /*1370*/  PRMT R11, R10.reuse, 0x7770, RZ ;  /* 0x000077700a0b7816 */ /* 0x044fe400000000ff */
[C---:B------:R-:W-:Y:S02]  /*1380*/  PRMT R13, R10.reuse, 0x7771, RZ ;  /* 0x000077710a0d7816 */ /* 0x040fe400000000ff */
[C---:B------:R-:W-:Y:S01]  /*1390*/  PRMT R15, R10.reuse, 0x7772, RZ ;  /* 0x000077720a0f7816 */ /* 0x040fe200000000ff */
[----:B------:R-:W-:Y:S01]  /*13a0*/  STG.E.U8 desc[UR4][R6.64+-0x3], R11 ;  /* 0xfffffd0b06007986 */ /* 0x000fe2000c101104 */
[----:B------:R-:W-:Y:S02]  /*13b0*/  PRMT R17, R10, 0x7773, RZ ;  /* 0x000077730a117816 */ /* 0x000fe400000000ff */
[----:B------:R-:W-:Y:S01]  /*13c0*/  IADD3 R10, P1, PT, R6, 0x4, RZ ;  /* 0x00000004060a7810 */ /* 0x000fe20007f3e0ff */
[----:B------:R-:W-:Y:S04]  /*13d0*/  STG.E.U8 desc[UR4][R6.64+-0x2], R13 ;  /* 0xfffffe0d06007986 */ /* 0x000fe8000c101104 */
[----:B------:R-:W-:Y:S01]  /*13e0*/  IMAD.X R19, RZ, RZ, R7, P1 ;  /* 0x000000ffff137224 */ /* 0x000fe200008e0607 */
[----:B------:R-:W-:Y:S04]  /*13f0*/  STG.E.U8 desc[UR4][R6.64+-0x1], R15 ;  /* 0xffffff0f06007986 */ /* 0x000fe8000c101104 */
[----:B------:R0:W-:Y:S02]  /*1400*/  STG.E.U8 desc[UR4][R6.64], R17 ;  /* 0x0000001106007986 */ /* 0x0001e4000c101104 */
[----:B0-----:R-:W-:-:S02]  /*1410*/  IMAD.MOV.U32 R6, RZ, RZ, R10 ;  /* 0x000000ffff067224 */ /* 0x001fc400078e000a */
[----:B------:R-:W-:Y:S01]  /*1420*/  IMAD.MOV.U32 R7, RZ, RZ, R19 ;  /* 0x000000ffff077224 */ /* 0x000fe200078e0013 */
[----:B------:R-:W-:Y:S06]  /*1430*/  @P0 BRA `(.L_x_19) ;  /* 0xfffffffc00bc0947 */ /* 0x000fec000383ffff */
.L_x_18:
[----:B------:R-:W-:Y:S05]  /*1440*/  BSYNC.RECONVERGENT B0 ;  /* 0x0000000000007941 */ /* 0x000fea0003800200 */
.L_x_17:
[----:B------:R-:W-:Y:S05]  /*1450*/  WARPSYNC.ALL ;  /* 0x0000000000007948 */ /* 0x000fea0003800000 */
[----:B------:R-:W-:-:S13]  /*1460*/  ISETP.NE.AND P0, PT, R8, RZ, PT ;  /* 0x000000ff0800720c */ /* 0x000fda0003f05270 */
[----:B------:R-:W-:Y:S05]  /*1470*/  @!P0 EXIT ;  /* 0x000000000000894d */ /* 0x000fea0003800000 */
[----:B------:R-:W0:Y:S01]  /*1480*/  LDCU.64 UR6, c[0x0][0x390] ;  /* 0x00007200ff0677ac */ /* 0x000e220008000a00 */
[----:B------:R-:W-:Y:S01]  /*1490*/  IMAD.MOV R8, RZ, RZ, -R8 ;  /* 0x000000ffff087224 */ /* 0x000fe200078e0a08 */
[--C-:B0-----:R-:W-:Y:S01]  /*14a0*/  IADD3 R4, P0, P1, R4, UR6, R0.reuse ;  /* 0x0000000604047c10 */ /* 0x101fe2000f91e000 */
[----:B------:R-:W-:-:S03]  /*14b0*/  IMAD.IADD R0, R1, 0x1, R0 ;  /* 0x0000000101007824 */ /* 0x000fc600078e0200 */
[----:B------:R-:W-:-:S09]  /*14c0*/  IADD3.X R7, PT, PT, R3, UR7, RZ, P0, P1 ;  /* 0x0000000703077c10 */ /* 0x000fd200087e24ff */
.L_x_26:
[----:B0-----:R0:W2:Y:S01]  /*14d0*/  LDL.U8 R5, [R0] ;  /* 0x0000000000057983 */ /* 0x0010a20000100000 */
[----:B------:R-:W-:Y:S01]  /*14e0*/  IMAD.MOV.U32 R2, RZ, RZ, R4 ;  /* 0x000000ffff027224 */ /* 0x000fe200078e0004 */
[----:B------:R-:W-:Y:S01]  /*14f0*/  IADD3 R4, P1, PT, R4, 0x1, RZ ;  /* 0x0000000104047810 */ /* 0x000fe20007f3e0ff */
[--C-:B------:R-:W-:Y:S02]  /*1500*/  IMAD.MOV.U32 R3, RZ, RZ, R7.reuse ;  /* 0x000000ffff037224 */ /* 0x100fe400078e0007 */
[----:B------:R-:W-:Y:S02]  /*1510*/  VIADD R8, R8, 0x1 ;  /* 0x0000000108087836 */ /* 0x000fe40000000000 */
[----:B------:R-:W-:Y:S02]  /*1520*/  IMAD.X R7, RZ, RZ, R7, P1 ;  /* 0x000000ffff077224 */ /* 0x000fe400008e0607 */
[----:B0-----:R-:W-:Y:S01]  /*1530*/  VIADD R0, R0, 0x1 ;  /* 0x0000000100007836 */ /* 0x001fe20000000000 */
[----:B------:R-:W-:Y:S01]  /*1540*/  ISETP.NE.AND P0, PT, R8, RZ, PT ;  /* 0x000000ff0800720c */ /* 0x000fe20003f05270 */
[----:B--2---:R0:W-:-:S12]  /*1550*/  STG.E.U8 desc[UR4][R2.64], R5 ;  /* 0x0000000502007986 */ /* 0x0041d8000c101104 */
[----:B------:R-:W-:Y:S05]  /*1560*/  @P0 BRA `(.L_x_26) ;  /* 0xfffffffc00d80947 */ /* 0x000fea000383ffff */
[----:B------:R-:W-:Y:S05]  /*1570*/  EXIT ;  /* 0x000000000000794d */ /* 0x000fea0003800000 */
.L_x_0:
[----:B------:R-:W-:Y:S01]  /*1580*/  IMAD.SHL.U32 R9, R5, 0x8, RZ ;  /* 0x0000000805097824 */ /* 0x000fe200078e00ff */
[----:B------:R-:W-:Y:S01]  /*1590*/  MOV R0, 0x0 ;  /* 0x0000000000007802 */ /* 0x000fe20000000f00 */
[----:B------:R-:W-:Y:S01]  /*15a0*/  IMAD.MOV.U32 R8, RZ, RZ, 0xea60 ;  /* 0x0000ea60ff087424 */ /* 0x000fe200078e00ff */
[----:B------:R-:W0:Y:S01]  /*15b0*/  LDCU.64 UR6, c[0x4][0x10] ;  /* 0x01000200ff0677ac */ /* 0x000e220008000a00 */
[----:B------:R-:W-:Y:S01]  /*15c0*/  IADD3 R6, P0, P1, R1, 0xea60, R6 ;  /* 0x0000ea6001067810 */ /* 0x000fe2000791e006 */
[----:B------:R1:W2:Y:S02]  /*15d0*/  LDC.64 R2, c[0x4][R0] ;  /* 0x0100000000027b82 */ /* 0x0002a40000000a00 */
[----:B------:R1:W-:Y:S01]  /*15e0*/  STL.64 [R1+0xea60], R8 ;  /* 0x00ea600801007387 */ /* 0x0003e20000100a00 */
[----:B------:R-:W-:Y:S01]  /*15f0*/  IADD3.X R7, PT, PT, RZ, UR4, RZ, P0, P1 ;  /* 0x00000004ff077c10 */ /* 0x000fe200087e24ff */
[----:B0-----:R-:W-:Y:S02]  /*1600*/  IMAD.U32 R4, RZ, RZ, UR6 ;  /* 0x00000006ff047e24 */ /* 0x001fe4000f8e00ff */
[----:B-1----:R-:W-:-:S07]  /*1610*/  IMAD.U32 R5, RZ, RZ, UR7 ;  /* 0x00000007ff057e24 */ /* 0x002fce000f8e00ff */
[----:B------:R-:W-:-:S07]  /*1620*/  LEPC R20, `(.L_x_27) ;  /* 0x000000001014794e */ /* 0x000fce0000000000 */
[----:B--2---:R-:W-:Y:S05]  /*1630*/  CALL.ABS.NOINC R2 ;  /* 0x0000000002007343 */ /* 0x004fea0003c00000 */
.L_x_27:
[----:B------:R-:W-:Y:S05]  /*1640*/  EXIT ;  /* 0x000000000000794d */ /* 0x000fea0003800000 */
.L_x_28:
[----:B------:R-:W-:-:S00]  /*1650*/  BRA `(.L_x_28) ;  /* 0xfffffffc00fc7947 */ /* 0x000fc0000383ffff */
[----:B------:R-:W-:-:S00]  /*1660*/  NOP ;  /* 0x0000000000007918 */ /* 0x000fc00000000000 */
        /* <DEDUP_REMOVED lines=9> */
.L_x_32:


//--------------------- .text._Z15charCountKernelPKciPi --------------------------
	.section	.text._Z15charCountKernelPKciPi,"ax",@progbits
	.align	128
        .global         _Z15charCountKernelPKciPi
        .type           _Z15charCountKernelPKciPi,@function
        .size           _Z15charCountKernelPKciPi,(.L_x_33 - _Z15charCountKernelPKciPi)
        .other          _Z15charCountKernelPKciPi,@"STO_CUDA_ENTRY STV_DEFAULT"
_Z15charCountKernelPKciPi:
.text._Z15charCountKernelPKciPi:
[----:B------:R-:W0:Y:S01]  /*0000*/  LDC R1, c[0x0][0x37c] ;  /* 0x0000df00ff017b82 */ /* 0x000e220000000800 */
[----:B------:R-:W1:Y:S07]  /*0010*/  S2R R3, SR_TID.X ;  /* 0x0000000000037919 */ /* 0x000e6e0000002100 */
[----:B------:R-:W1:Y:S01]  /*0020*/  S2UR UR4, SR_CTAID.X ;  /* 0x00000000000479c3 */ /* 0x000e620000002500 */
[----:B------:R-:W2:Y:S07]  /*0030*/  LDCU UR5, c[0x0][0x388] ;  /* 0x00007100ff0577ac */ /* 0x000eae0008000800 */
[----:B------:R-:W1:Y:S02]  /*0040*/  LDC R2, c[0x0][0x360] ;  /* 0x0000d800ff027b82 */ /* 0x000e640000000800 */
[----:B-1----:R-:W-:Y:S01]  /*0050*/  IMAD R2, R2, UR4, R3 ;  /* 0x0000000402027c24 */ /* 0x002fe2000f8e0203 */
[----:B--2---:R-:W-:-:S04]  /*0060*/  USHF.R.S32.HI UR4, URZ, 0x1f, UR5 ;  /* 0x0000001fff047899 */ /* 0x004fc80008011405 */
[----:B------:R-:W-:-:S04]  /*0070*/  ISETP.GE.U32.AND P0, PT, R2, UR5, PT ;  /* 0x0000000502007c0c */ /* 0x000fc8000bf06070 */
[----:B------:R-:W-:-:S13]  /*0080*/  ISETP.GE.AND.EX P0, PT, RZ, UR4, PT, P0 ;  /* 0x00000004ff007c0c */ /* 0x000fda000bf06300 */
[----:B0-----:R-:W-:Y:S05]  /*0090*/  @P0 EXIT ;  /* 0x000000000000094d */ /* 0x001fea0003800000 */
[----:B------:R-:W0:Y:S01]  /*00a0*/  LDCU.64 UR4, c[0x0][0x380] ;  /* 0x00007000ff0477ac */ /* 0x000e220008000a00 */
[----:B------:R-:W1:Y:S01]  /*00b0*/  LDCU.64 UR36, c[0x0][0x358] ;  /* 0x00006b00ff2477ac */ /* 0x000e620008000a00 */
[----:B0-----:R-:W-:-:S05]  /*00c0*/  IADD3 R2, P0, PT, R2, UR4, RZ ;  /* 0x0000000402027c10 */ /* 0x001fca000ff1e0ff */
[----:B------:R-:W-:-:S05]  /*00d0*/  IMAD.X R3, RZ, RZ, UR5, P0 ;  /* 0x00000005ff037e24 */ /* 0x000fca00080e06ff */
[----:B-1----:R-:W2:Y:S02]  /*00e0*/  LDG.E.S8 R0, desc[UR36][R2.64] ;  /* 0x0000002402007981 */ /* 0x002ea4000c1e1300 */
[----:B--2---:R-:W-:-:S13]  /*00f0*/  ISETP.GT.AND P0, PT, R0, -0x1, PT ;  /* 0xffffffff0000780c */ /* 0x004fda0003f04270 */
[----:B------:R-:W-:Y:S05]  /*0100*/  @P0 BRA `(.L_x_29) ;  /* 0x0000000000240947 */ /* 0x000fea0003800000 */
[----:B------:R-:W-:Y:S01]  /*0110*/  MOV R0, 0x0 ;  /* 0x0000000000007802 */ /* 0x000fe20000000f00 */
[----:B------:R-:W0:Y:S01]  /*0120*/  LDCU.64 UR4, c[0x4][0x8] ;  /* 0x01000100ff0477ac */ /* 0x000e220008000a00 */
[----:B------:R-:W-:Y:S02]  /*0130*/  CS2R R6, SRZ ;  /* 0x0000000000067805 */ /* 0x000fe4000001ff00 */
[----:B------:R1:W2:Y:S01]  /*0140*/  LDC.64 R2, c[0x4][R0] ;  /* 0x0100000000027b82 */ /* 0x0002a20000000a00 */
[----:B0-----:R-:W-:Y:S02]  /*0150*/  IMAD.U32 R4, RZ, RZ, UR4 ;  /* 0x00000004ff047e24 */ /* 0x001fe4000f8e00ff */
[----:B-1----:R-:W-:-:S07]  /*0160*/  IMAD.U32 R5, RZ, RZ, UR5 ;  /* 0x00000005ff057e24 */ /* 0x002fce000f8e00ff */
[----:B------:R-:W-:-:S07]  /*0170*/  LEPC R20, `(.L_x_30) ;  /* 0x000000001014794e */ /* 0x000fce0000000000 */
[----:B--2---:R-:W-:Y:S05]  /*0180*/  CALL.ABS.NOINC R2 ;  /* 0x0000000002007343 */ /* 0x004fea0003c00000 */
.L_x_30:
[----:B------:R-:W-:Y:S05]  /*0190*/  EXIT ;  /* 0x000000000000794d */ /* 0x000fea0003800000 */
.L_x_29:
[----:B------:R-:W0:Y:S01]  /*01a0*/  LDC.64 R2, c[0x0][0x390] ;  /* 0x0000e400ff027b82 */ /* 0x000e220000000a00 */
[----:B------:R-:W-:Y:S01]  /*01b0*/  LOP3.LUT R5, R0, 0xff, RZ, 0xc0, !PT ;  /* 0x000000ff00057812 */ /* 0x000fe200078ec0ff */
[----:B------:R-:W-:-:S04]  /*01c0*/  IMAD.MOV.U32 R7, RZ, RZ, 0x1 ;  /* 0x00000001ff077424 */ /* 0x000fc800078e00ff */
[----:B0-----:R-:W-:-:S05]  /*01d0*/  IMAD.WIDE.U32 R2, R5, 0x4, R2 ;  /* 0x0000000405027825 */ /* 0x001fca00078e0002 */
[----:B------:R-:W-:Y:S01]  /*01e0*/  REDG.E.ADD.STRONG.GPU desc[UR36][R2.64], R7 ;  /* 0x000000070200798e */ /* 0x000fe2000c12e124 */
[----:B------:R-:W-:Y:S05]  /*01f0*/  EXIT ;  /* 0x000000000000794d */ /* 0x000fea0003800000 */
.L_x_31:
        /* <DEDUP_REMOVED lines=16> */
.L_x_33:


//--------------------- .nv.global.init           --------------------------
	.section	.nv.global.init,"aw",@progbits
.nv.global.init:
	.type		$str,@object
	.size		$str,($str$1 - $str)
$str:
        /*0000*/ 	.byte	0x43, 0x61, 0x6e, 0x27, 0x74, 0x20, 0x75, 0x73, 0x65, 0x20, 0x4e, 0x6f, 0x6e, 0x2d, 0x41, 0x53
        /*0010*/ 	.byte	0x43, 0x49, 0x49, 0x20, 0x63, 0x68, 0x61, 0x72, 0x61, 0x63, 0x74, 0x65, 0x72, 0x73, 0x2e, 0x0a
        /*0020*/ 	.byte	0x00
	.type		$str$1,@object
	.size		$str$1,(.L_1 - $str$1)
$str$1:
        /*0021*/ 	.byte	0x4e, 0x20, 0x69, 0x73, 0x20, 0x74, 0x6f, 0x6f, 0x20, 0x73, 0x6d, 0x61, 0x6c, 0x6c, 0x2e, 0x20
        /*0031*/ 	.byte	0x49, 0x6e, 0x63, 0x72, 0x65, 0x61, 0x73, 0x65, 0x20, 0x4e, 0x28, 0x25, 0x64, 0x29, 0x20, 0x74
        /*0041*/ 	.byte	0x6f, 0x20, 0x61, 0x74, 0x20, 0x6c, 0x65, 0x61, 0x73, 0x74, 0x20, 0x25, 0x64, 0x2e, 0x0a, 0x00
.L_1:


//--------------------- .nv.shared.reserved.0     --------------------------
	.section	.nv.shared.reserved.0,"aw",@nobits
	.weak		__nv_reservedSMEM_offset_0_alias
	.size		__nv_reservedSMEM_offset_0_alias, 0, 64
	.other		__nv_reservedSMEM_offset_0_alias,@"STO_CUDA_RESERVED_SHARED STV_DEFAULT"
__nv_reservedSMEM_offset_0_alias:
	.zero		0
	.zero		64


//--------------------- .nv.constant0._Z12encodeKernelPKciPcS1_ii --------------------------
	.section	.nv.constant0._Z12encodeKernelPKciPcS1_ii,"a",@progbits
	.sectionflags	@""
	.align	4
.nv.constant0._Z12encodeKernelPKciPcS1_ii:
	.zero		936


//--------------------- .nv.constant0._Z15charCountKernelPKciPi --------------------------
	.section	.nv.constant0._Z15charCountKernelPKciPi,"a",@progbits
	.sectionflags	@""
	.align	4
.nv.constant0._Z15charCountKernelPKciPi:
	.zero		920


//--------------------- SYMBOLS --------------------------

	.type		.nv.reservedSmem.offset0,@object
	.size		.nv.reservedSmem.offset0,0x4
	.type		vprintf,@function
